//
// Generated by NVIDIA NVVM Compiler
//
// Compiler Build ID: CL-36424714
// Cuda compilation tools, release 13.0, V13.0.88
// Based on NVVM 20.0.0
//

.version 9.0
.target sm_100
.address_size 64

	// .globl	_Z10bfs_kernelPiS_S_PfS_iii

.visible .entry _Z10bfs_kernelPiS_S_PfS_iii(
	.param .u64 .ptr .align 1 _Z10bfs_kernelPiS_S_PfS_iii_param_0,
	.param .u64 .ptr .align 1 _Z10bfs_kernelPiS_S_PfS_iii_param_1,
	.param .u64 .ptr .align 1 _Z10bfs_kernelPiS_S_PfS_iii_param_2,
	.param .u64 .ptr .align 1 _Z10bfs_kernelPiS_S_PfS_iii_param_3,
	.param .u64 .ptr .align 1 _Z10bfs_kernelPiS_S_PfS_iii_param_4,
	.param .u32 _Z10bfs_kernelPiS_S_PfS_iii_param_5,
	.param .u32 _Z10bfs_kernelPiS_S_PfS_iii_param_6,
	.param .u32 _Z10bfs_kernelPiS_S_PfS_iii_param_7
)
{
	.reg .pred 	%p<19>;
	.reg .b32 	%r<59>;
	.reg .b32 	%f<11>;
	.reg .b64 	%rd<42>;

	ld.param.u64 	%rd14, [_Z10bfs_kernelPiS_S_PfS_iii_param_0];
	ld.param.u64 	%rd15, [_Z10bfs_kernelPiS_S_PfS_iii_param_1];
	ld.param.u64 	%rd16, [_Z10bfs_kernelPiS_S_PfS_iii_param_2];
	ld.param.u64 	%rd17, [_Z10bfs_kernelPiS_S_PfS_iii_param_3];
	ld.param.u64 	%rd18, [_Z10bfs_kernelPiS_S_PfS_iii_param_4];
	ld.param.u32 	%r33, [_Z10bfs_kernelPiS_S_PfS_iii_param_5];
	ld.param.u32 	%r48, [_Z10bfs_kernelPiS_S_PfS_iii_param_6];
	ld.param.u32 	%r35, [_Z10bfs_kernelPiS_S_PfS_iii_param_7];
	cvta.to.global.u64 	%rd1, %rd17;
	cvta.to.global.u64 	%rd2, %rd18;
	cvta.to.global.u64 	%rd3, %rd15;
	cvta.to.global.u64 	%rd4, %rd16;
	mov.u32 	%r36, %ctaid.x;
	mov.u32 	%r37, %ntid.x;
	mov.u32 	%r38, %tid.x;
	mad.lo.s32 	%r1, %r36, %r37, %r38;
	setp.ge.s32 	%p1, %r1, %r33;
	@%p1 bra 	$L__BB0_31;
	mul.wide.s32 	%rd19, %r1, 4;
	add.s64 	%rd20, %rd4, %rd19;
	ld.global.u32 	%r39, [%rd20];
	setp.ne.s32 	%p2, %r39, %r35;
	@%p2 bra 	$L__BB0_31;
	cvta.to.global.u64 	%rd21, %rd14;
	add.s64 	%rd5, %rd21, %rd19;
	ld.global.u32 	%r2, [%rd5];
	add.s32 	%r40, %r1, 1;
	setp.ge.s32 	%p3, %r40, %r33;
	@%p3 bra 	$L__BB0_4;
	ld.global.u32 	%r48, [%rd5+4];
$L__BB0_4:
	setp.ge.s32 	%p4, %r2, %r48;
	@%p4 bra 	$L__BB0_31;
	add.s32 	%r5, %r35, 1;
	add.s64 	%rd6, %rd1, %rd19;
	sub.s32 	%r41, %r48, %r2;
	and.b32  	%r6, %r41, 3;
	setp.eq.s32 	%p5, %r6, 0;
	mov.u32 	%r52, %r2;
	@%p5 bra 	$L__BB0_12;
	neg.s32 	%r49, %r6;
	mov.u32 	%r52, %r2;
$L__BB0_7:
	.pragma "nounroll";
	mul.wide.s32 	%rd24, %r52, 4;
	add.s64 	%rd25, %rd3, %rd24;
	ld.global.u32 	%r10, [%rd25];
	mul.wide.s32 	%rd26, %r10, 4;
	add.s64 	%rd7, %rd4, %rd26;
	ld.global.u32 	%r51, [%rd7];
	setp.gt.s32 	%p6, %r51, -1;
	@%p6 bra 	$L__BB0_9;
	mov.b32 	%r42, 1;
	st.global.u32 	[%rd2], %r42;
	st.global.u32 	[%rd7], %r5;
	mov.u32 	%r51, %r5;
$L__BB0_9:
	setp.ne.s32 	%p7, %r51, %r5;
	@%p7 bra 	$L__BB0_11;
	add.s64 	%rd28, %rd1, %rd26;
	ld.global.f32 	%f1, [%rd6];
	atom.global.add.f32 	%f2, [%rd28], %f1;
$L__BB0_11:
	add.s32 	%r52, %r52, 1;
	add.s32 	%r49, %r49, 1;
	setp.ne.s32 	%p8, %r49, 0;
	@%p8 bra 	$L__BB0_7;
$L__BB0_12:
	sub.s32 	%r43, %r2, %r48;
	setp.gt.u32 	%p9, %r43, -4;
	@%p9 bra 	$L__BB0_31;
	sub.s32 	%r53, %r52, %r48;
	add.s64 	%rd8, %rd3, 8;
$L__BB0_14:
	mul.wide.s32 	%rd29, %r52, 4;
	add.s64 	%rd9, %rd8, %rd29;
	ld.global.u32 	%r19, [%rd9+-8];
	mul.wide.s32 	%rd30, %r19, 4;
	add.s64 	%rd10, %rd4, %rd30;
	ld.global.u32 	%r55, [%rd10];
	setp.gt.s32 	%p10, %r55, -1;
	@%p10 bra 	$L__BB0_16;
	mov.b32 	%r44, 1;
	st.global.u32 	[%rd2], %r44;
	st.global.u32 	[%rd10], %r5;
	mov.u32 	%r55, %r5;
$L__BB0_16:
	setp.ne.s32 	%p11, %r55, %r5;
	@%p11 bra 	$L__BB0_18;
	add.s64 	%rd32, %rd1, %rd30;
	ld.global.f32 	%f3, [%rd6];
	atom.global.add.f32 	%f4, [%rd32], %f3;
$L__BB0_18:
	ld.global.u32 	%r22, [%rd9+-4];
	mul.wide.s32 	%rd33, %r22, 4;
	add.s64 	%rd11, %rd4, %rd33;
	ld.global.u32 	%r56, [%rd11];
	setp.gt.s32 	%p12, %r56, -1;
	@%p12 bra 	$L__BB0_20;
	mov.b32 	%r45, 1;
	st.global.u32 	[%rd2], %r45;
	st.global.u32 	[%rd11], %r5;
	mov.u32 	%r56, %r5;
$L__BB0_20:
	setp.ne.s32 	%p13, %r56, %r5;
	@%p13 bra 	$L__BB0_22;
	add.s64 	%rd35, %rd1, %rd33;
	ld.global.f32 	%f5, [%rd6];
	atom.global.add.f32 	%f6, [%rd35], %f5;
$L__BB0_22:
	ld.global.u32 	%r25, [%rd9];
	mul.wide.s32 	%rd36, %r25, 4;
	add.s64 	%rd12, %rd4, %rd36;
	ld.global.u32 	%r57, [%rd12];
	setp.gt.s32 	%p14, %r57, -1;
	@%p14 bra 	$L__BB0_24;
	mov.b32 	%r46, 1;
	st.global.u32 	[%rd2], %r46;
	st.global.u32 	[%rd12], %r5;
	mov.u32 	%r57, %r5;
$L__BB0_24:
	setp.ne.s32 	%p15, %r57, %r5;
	@%p15 bra 	$L__BB0_26;
	add.s64 	%rd38, %rd1, %rd36;
	ld.global.f32 	%f7, [%rd6];
	atom.global.add.f32 	%f8, [%rd38], %f7;
$L__BB0_26:
	ld.global.u32 	%r28, [%rd9+4];
	mul.wide.s32 	%rd39, %r28, 4;
	add.s64 	%rd13, %rd4, %rd39;
	ld.global.u32 	%r58, [%rd13];
	setp.gt.s32 	%p16, %r58, -1;
	@%p16 bra 	$L__BB0_28;
	mov.b32 	%r47, 1;
	st.global.u32 	[%rd2], %r47;
	st.global.u32 	[%rd13], %r5;
	mov.u32 	%r58, %r5;
$L__BB0_28:
	setp.ne.s32 	%p17, %r58, %r5;
	@%p17 bra 	$L__BB0_30;
	add.s64 	%rd41, %rd1, %rd39;
	ld.global.f32 	%f9, [%rd6];
	atom.global.add.f32 	%f10, [%rd41], %f9;
$L__BB0_30:
	add.s32 	%r52, %r52, 4;
	add.s32 	%r53, %r53, 4;
	setp.ne.s32 	%p18, %r53, 0;
	@%p18 bra 	$L__BB0_14;
$L__BB0_31:
	ret;

}
	// .globl	_Z16backtrack_kernelPiS_S_PfS0_iiiiS0_
.visible .entry _Z16backtrack_kernelPiS_S_PfS0_iiiiS0_(
	.param .u64 .ptr .align 1 _Z16backtrack_kernelPiS_S_PfS0_iiiiS0__param_0,
	.param .u64 .ptr .align 1 _Z16backtrack_kernelPiS_S_PfS0_iiiiS0__param_1,
	.param .u64 .ptr .align 1 _Z16backtrack_kernelPiS_S_PfS0_iiiiS0__param_2,
	.param .u64 .ptr .align 1 _Z16backtrack_kernelPiS_S_PfS0_iiiiS0__param_3,
	.param .u64 .ptr .align 1 _Z16backtrack_kernelPiS_S_PfS0_iiiiS0__param_4,
	.param .u32 _Z16backtrack_kernelPiS_S_PfS0_iiiiS0__param_5,
	.param .u32 _Z16backtrack_kernelPiS_S_PfS0_iiiiS0__param_6,
	.param .u32 _Z16backtrack_kernelPiS_S_PfS0_iiiiS0__param_7,
	.param .u32 _Z16backtrack_kernelPiS_S_PfS0_iiiiS0__param_8,
	.param .u64 .ptr .align 1 _Z16backtrack_kernelPiS_S_PfS0_iiiiS0__param_9
)
{
	.reg .pred 	%p<29>;
	.reg .b32 	%r<68>;
	.reg .b32 	%f<109>;
	.reg .b64 	%rd<107>;

	ld.param.u64 	%rd12, [_Z16backtrack_kernelPiS_S_PfS0_iiiiS0__param_0];
	ld.param.u64 	%rd14, [_Z16backtrack_kernelPiS_S_PfS0_iiiiS0__param_1];
	ld.param.u64 	%rd15, [_Z16backtrack_kernelPiS_S_PfS0_iiiiS0__param_2];
	ld.param.u64 	%rd16, [_Z16backtrack_kernelPiS_S_PfS0_iiiiS0__param_3];
	ld.param.u64 	%rd17, [_Z16backtrack_kernelPiS_S_PfS0_iiiiS0__param_4];
	ld.param.u32 	%r34, [_Z16backtrack_kernelPiS_S_PfS0_iiiiS0__param_5];
	ld.param.u32 	%r62, [_Z16backtrack_kernelPiS_S_PfS0_iiiiS0__param_6];
	ld.param.u32 	%r36, [_Z16backtrack_kernelPiS_S_PfS0_iiiiS0__param_7];
	ld.param.u32 	%r37, [_Z16backtrack_kernelPiS_S_PfS0_iiiiS0__param_8];
	ld.param.u64 	%rd13, [_Z16backtrack_kernelPiS_S_PfS0_iiiiS0__param_9];
	cvta.to.global.u64 	%rd1, %rd16;
	cvta.to.global.u64 	%rd2, %rd14;
	cvta.to.global.u64 	%rd3, %rd17;
	cvta.to.global.u64 	%rd4, %rd15;
	mov.u32 	%r38, %ctaid.x;
	mov.u32 	%r39, %ntid.x;
	mov.u32 	%r40, %tid.x;
	mad.lo.s32 	%r1, %r38, %r39, %r40;
	setp.ge.s32 	%p1, %r1, %r34;
	@%p1 bra 	$L__BB1_47;
	mul.wide.s32 	%rd18, %r1, 4;
	add.s64 	%rd19, %rd4, %rd18;
	ld.global.u32 	%r41, [%rd19];
	add.s32 	%r42, %r36, -1;
	setp.ne.s32 	%p2, %r41, %r42;
	@%p2 bra 	$L__BB1_47;
	cvta.to.global.u64 	%rd20, %rd12;
	add.s64 	%rd5, %rd20, %rd18;
	ld.global.u32 	%r65, [%rd5];
	add.s32 	%r43, %r1, 1;
	setp.ge.s32 	%p3, %r43, %r34;
	@%p3 bra 	$L__BB1_4;
	ld.global.u32 	%r62, [%rd5+4];
$L__BB1_4:
	setp.ge.s32 	%p4, %r65, %r62;
	add.s64 	%rd6, %rd3, %rd18;
	@%p4 bra 	$L__BB1_45;
	add.s32 	%r5, %r36, -2;
	add.s64 	%rd7, %rd1, %rd18;
	sub.s32 	%r6, %r62, %r65;
	and.b32  	%r7, %r6, 7;
	sub.s32 	%r44, %r65, %r62;
	setp.gt.u32 	%p5, %r44, -8;
	@%p5 bra 	$L__BB1_24;
	and.b32  	%r45, %r6, -8;
	neg.s32 	%r63, %r45;
	add.s64 	%rd8, %rd2, 16;
$L__BB1_7:
	.pragma "nounroll";
	mul.wide.s32 	%rd24, %r65, 4;
	add.s64 	%rd9, %rd8, %rd24;
	ld.global.u32 	%r11, [%rd9+-16];
	mul.wide.s32 	%rd25, %r11, 4;
	add.s64 	%rd26, %rd4, %rd25;
	ld.global.u32 	%r46, [%rd26];
	setp.ne.s32 	%p6, %r46, %r5;
	@%p6 bra 	$L__BB1_9;
	add.s64 	%rd28, %rd3, %rd25;
	add.s64 	%rd29, %rd1, %rd25;
	ld.global.f32 	%f1, [%rd29];
	ld.global.f32 	%f2, [%rd7];
	div.rn.f32 	%f3, %f1, %f2;
	ld.global.f32 	%f4, [%rd6];
	add.f32 	%f5, %f4, 0f3F800000;
	mul.f32 	%f6, %f3, %f5;
	atom.global.add.f32 	%f7, [%rd28], %f6;
$L__BB1_9:
	ld.global.u32 	%r12, [%rd9+-12];
	mul.wide.s32 	%rd30, %r12, 4;
	add.s64 	%rd31, %rd4, %rd30;
	ld.global.u32 	%r47, [%rd31];
	setp.ne.s32 	%p7, %r47, %r5;
	@%p7 bra 	$L__BB1_11;
	add.s64 	%rd33, %rd3, %rd30;
	add.s64 	%rd34, %rd1, %rd30;
	ld.global.f32 	%f8, [%rd34];
	ld.global.f32 	%f9, [%rd7];
	div.rn.f32 	%f10, %f8, %f9;
	ld.global.f32 	%f11, [%rd6];
	add.f32 	%f12, %f11, 0f3F800000;
	mul.f32 	%f13, %f10, %f12;
	atom.global.add.f32 	%f14, [%rd33], %f13;
$L__BB1_11:
	ld.global.u32 	%r13, [%rd9+-8];
	mul.wide.s32 	%rd35, %r13, 4;
	add.s64 	%rd36, %rd4, %rd35;
	ld.global.u32 	%r48, [%rd36];
	setp.ne.s32 	%p8, %r48, %r5;
	@%p8 bra 	$L__BB1_13;
	add.s64 	%rd38, %rd3, %rd35;
	add.s64 	%rd39, %rd1, %rd35;
	ld.global.f32 	%f15, [%rd39];
	ld.global.f32 	%f16, [%rd7];
	div.rn.f32 	%f17, %f15, %f16;
	ld.global.f32 	%f18, [%rd6];
	add.f32 	%f19, %f18, 0f3F800000;
	mul.f32 	%f20, %f17, %f19;
	atom.global.add.f32 	%f21, [%rd38], %f20;
$L__BB1_13:
	ld.global.u32 	%r14, [%rd9+-4];
	mul.wide.s32 	%rd40, %r14, 4;
	add.s64 	%rd41, %rd4, %rd40;
	ld.global.u32 	%r49, [%rd41];
	setp.ne.s32 	%p9, %r49, %r5;
	@%p9 bra 	$L__BB1_15;
	add.s64 	%rd43, %rd3, %rd40;
	add.s64 	%rd44, %rd1, %rd40;
	ld.global.f32 	%f22, [%rd44];
	ld.global.f32 	%f23, [%rd7];
	div.rn.f32 	%f24, %f22, %f23;
	ld.global.f32 	%f25, [%rd6];
	add.f32 	%f26, %f25, 0f3F800000;
	mul.f32 	%f27, %f24, %f26;
	atom.global.add.f32 	%f28, [%rd43], %f27;
$L__BB1_15:
	ld.global.u32 	%r15, [%rd9];
	mul.wide.s32 	%rd45, %r15, 4;
	add.s64 	%rd46, %rd4, %rd45;
	ld.global.u32 	%r50, [%rd46];
	setp.ne.s32 	%p10, %r50, %r5;
	@%p10 bra 	$L__BB1_17;
	add.s64 	%rd48, %rd3, %rd45;
	add.s64 	%rd49, %rd1, %rd45;
	ld.global.f32 	%f29, [%rd49];
	ld.global.f32 	%f30, [%rd7];
	div.rn.f32 	%f31, %f29, %f30;
	ld.global.f32 	%f32, [%rd6];
	add.f32 	%f33, %f32, 0f3F800000;
	mul.f32 	%f34, %f31, %f33;
	atom.global.add.f32 	%f35, [%rd48], %f34;
$L__BB1_17:
	ld.global.u32 	%r16, [%rd9+4];
	mul.wide.s32 	%rd50, %r16, 4;
	add.s64 	%rd51, %rd4, %rd50;
	ld.global.u32 	%r51, [%rd51];
	setp.ne.s32 	%p11, %r51, %r5;
	@%p11 bra 	$L__BB1_19;
	add.s64 	%rd53, %rd3, %rd50;
	add.s64 	%rd54, %rd1, %rd50;
	ld.global.f32 	%f36, [%rd54];
	ld.global.f32 	%f37, [%rd7];
	div.rn.f32 	%f38, %f36, %f37;
	ld.global.f32 	%f39, [%rd6];
	add.f32 	%f40, %f39, 0f3F800000;
	mul.f32 	%f41, %f38, %f40;
	atom.global.add.f32 	%f42, [%rd53], %f41;
$L__BB1_19:
	ld.global.u32 	%r17, [%rd9+8];
	mul.wide.s32 	%rd55, %r17, 4;
	add.s64 	%rd56, %rd4, %rd55;
	ld.global.u32 	%r52, [%rd56];
	setp.ne.s32 	%p12, %r52, %r5;
	@%p12 bra 	$L__BB1_21;
	add.s64 	%rd58, %rd3, %rd55;
	add.s64 	%rd59, %rd1, %rd55;
	ld.global.f32 	%f43, [%rd59];
	ld.global.f32 	%f44, [%rd7];
	div.rn.f32 	%f45, %f43, %f44;
	ld.global.f32 	%f46, [%rd6];
	add.f32 	%f47, %f46, 0f3F800000;
	mul.f32 	%f48, %f45, %f47;
	atom.global.add.f32 	%f49, [%rd58], %f48;
$L__BB1_21:
	ld.global.u32 	%r18, [%rd9+12];
	mul.wide.s32 	%rd60, %r18, 4;
	add.s64 	%rd61, %rd4, %rd60;
	ld.global.u32 	%r53, [%rd61];
	setp.ne.s32 	%p13, %r53, %r5;
	@%p13 bra 	$L__BB1_23;
	add.s64 	%rd63, %rd3, %rd60;
	add.s64 	%rd64, %rd1, %rd60;
	ld.global.f32 	%f50, [%rd64];
	ld.global.f32 	%f51, [%rd7];
	div.rn.f32 	%f52, %f50, %f51;
	ld.global.f32 	%f53, [%rd6];
	add.f32 	%f54, %f53, 0f3F800000;
	mul.f32 	%f55, %f52, %f54;
	atom.global.add.f32 	%f56, [%rd63], %f55;
$L__BB1_23:
	add.s32 	%r65, %r65, 8;
	add.s32 	%r63, %r63, 8;
	setp.ne.s32 	%p14, %r63, 0;
	@%p14 bra 	$L__BB1_7;
$L__BB1_24:
	setp.eq.s32 	%p15, %r7, 0;
	@%p15 bra 	$L__BB1_45;
	and.b32  	%r22, %r6, 3;
	setp.lt.u32 	%p16, %r7, 4;
	@%p16 bra 	$L__BB1_35;
	mul.wide.s32 	%rd65, %r65, 4;
	add.s64 	%rd10, %rd2, %rd65;
	ld.global.u32 	%r23, [%rd10];
	mul.wide.s32 	%rd66, %r23, 4;
	add.s64 	%rd67, %rd4, %rd66;
	ld.global.u32 	%r54, [%rd67];
	setp.ne.s32 	%p17, %r54, %r5;
	@%p17 bra 	$L__BB1_28;
	add.s64 	%rd69, %rd3, %rd66;
	add.s64 	%rd70, %rd1, %rd66;
	ld.global.f32 	%f57, [%rd70];
	ld.global.f32 	%f58, [%rd7];
	div.rn.f32 	%f59, %f57, %f58;
	ld.global.f32 	%f60, [%rd6];
	add.f32 	%f61, %f60, 0f3F800000;
	mul.f32 	%f62, %f59, %f61;
	atom.global.add.f32 	%f63, [%rd69], %f62;
$L__BB1_28:
	ld.global.u32 	%r24, [%rd10+4];
	mul.wide.s32 	%rd71, %r24, 4;
	add.s64 	%rd72, %rd4, %rd71;
	ld.global.u32 	%r55, [%rd72];
	setp.ne.s32 	%p18, %r55, %r5;
	@%p18 bra 	$L__BB1_30;
	add.s64 	%rd74, %rd3, %rd71;
	add.s64 	%rd75, %rd1, %rd71;
	ld.global.f32 	%f64, [%rd75];
	ld.global.f32 	%f65, [%rd7];
	div.rn.f32 	%f66, %f64, %f65;
	ld.global.f32 	%f67, [%rd6];
	add.f32 	%f68, %f67, 0f3F800000;
	mul.f32 	%f69, %f66, %f68;
	atom.global.add.f32 	%f70, [%rd74], %f69;
$L__BB1_30:
	ld.global.u32 	%r25, [%rd10+8];
	mul.wide.s32 	%rd76, %r25, 4;
	add.s64 	%rd77, %rd4, %rd76;
	ld.global.u32 	%r56, [%rd77];
	setp.ne.s32 	%p19, %r56, %r5;
	@%p19 bra 	$L__BB1_32;
	add.s64 	%rd79, %rd3, %rd76;
	add.s64 	%rd80, %rd1, %rd76;
	ld.global.f32 	%f71, [%rd80];
	ld.global.f32 	%f72, [%rd7];
	div.rn.f32 	%f73, %f71, %f72;
	ld.global.f32 	%f74, [%rd6];
	add.f32 	%f75, %f74, 0f3F800000;
	mul.f32 	%f76, %f73, %f75;
	atom.global.add.f32 	%f77, [%rd79], %f76;
$L__BB1_32:
	ld.global.u32 	%r26, [%rd10+12];
	mul.wide.s32 	%rd81, %r26, 4;
	add.s64 	%rd82, %rd4, %rd81;
	ld.global.u32 	%r57, [%rd82];
	setp.ne.s32 	%p20, %r57, %r5;
	@%p20 bra 	$L__BB1_34;
	add.s64 	%rd84, %rd3, %rd81;
	add.s64 	%rd85, %rd1, %rd81;
	ld.global.f32 	%f78, [%rd85];
	ld.global.f32 	%f79, [%rd7];
	div.rn.f32 	%f80, %f78, %f79;
	ld.global.f32 	%f81, [%rd6];
	add.f32 	%f82, %f81, 0f3F800000;
	mul.f32 	%f83, %f80, %f82;
	atom.global.add.f32 	%f84, [%rd84], %f83;
$L__BB1_34:
	add.s32 	%r65, %r65, 4;
$L__BB1_35:
	setp.eq.s32 	%p21, %r22, 0;
	@%p21 bra 	$L__BB1_45;
	setp.eq.s32 	%p22, %r22, 1;
	@%p22 bra 	$L__BB1_42;
	mul.wide.s32 	%rd86, %r65, 4;
	add.s64 	%rd11, %rd2, %rd86;
	ld.global.u32 	%r29, [%rd11];
	mul.wide.s32 	%rd87, %r29, 4;
	add.s64 	%rd88, %rd4, %rd87;
	ld.global.u32 	%r58, [%rd88];
	setp.ne.s32 	%p23, %r58, %r5;
	@%p23 bra 	$L__BB1_39;
	add.s64 	%rd90, %rd3, %rd87;
	add.s64 	%rd91, %rd1, %rd87;
	ld.global.f32 	%f85, [%rd91];
	ld.global.f32 	%f86, [%rd7];
	div.rn.f32 	%f87, %f85, %f86;
	ld.global.f32 	%f88, [%rd6];
	add.f32 	%f89, %f88, 0f3F800000;
	mul.f32 	%f90, %f87, %f89;
	atom.global.add.f32 	%f91, [%rd90], %f90;
$L__BB1_39:
	ld.global.u32 	%r30, [%rd11+4];
	mul.wide.s32 	%rd92, %r30, 4;
	add.s64 	%rd93, %rd4, %rd92;
	ld.global.u32 	%r59, [%rd93];
	setp.ne.s32 	%p24, %r59, %r5;
	@%p24 bra 	$L__BB1_41;
	add.s64 	%rd95, %rd3, %rd92;
	add.s64 	%rd96, %rd1, %rd92;
	ld.global.f32 	%f92, [%rd96];
	ld.global.f32 	%f93, [%rd7];
	div.rn.f32 	%f94, %f92, %f93;
	ld.global.f32 	%f95, [%rd6];
	add.f32 	%f96, %f95, 0f3F800000;
	mul.f32 	%f97, %f94, %f96;
	atom.global.add.f32 	%f98, [%rd95], %f97;
$L__BB1_41:
	add.s32 	%r65, %r65, 2;
$L__BB1_42:
	and.b32  	%r60, %r6, 1;
	setp.eq.b32 	%p25, %r60, 1;
	not.pred 	%p26, %p25;
	@%p26 bra 	$L__BB1_45;
	mul.wide.s32 	%rd97, %r65, 4;
	add.s64 	%rd98, %rd2, %rd97;
	ld.global.u32 	%r33, [%rd98];
	mul.wide.s32 	%rd99, %r33, 4;
	add.s64 	%rd100, %rd4, %rd99;
	ld.global.u32 	%r61, [%rd100];
	setp.ne.s32 	%p27, %r61, %r5;
	@%p27 bra 	$L__BB1_45;
	add.s64 	%rd102, %rd3, %rd99;
	add.s64 	%rd103, %rd1, %rd99;
	ld.global.f32 	%f99, [%rd103];
	ld.global.f32 	%f100, [%rd7];
	div.rn.f32 	%f101, %f99, %f100;
	ld.global.f32 	%f102, [%rd6];
	add.f32 	%f103, %f102, 0f3F800000;
	mul.f32 	%f104, %f101, %f103;
	atom.global.add.f32 	%f105, [%rd102], %f104;
$L__BB1_45:
	setp.eq.s32 	%p28, %r1, %r37;
	@%p28 bra 	$L__BB1_47;
	cvta.to.global.u64 	%rd104, %rd13;
	mul.wide.s32 	%rd105, %r1, 4;
	add.s64 	%rd106, %rd104, %rd105;
	ld.global.f32 	%f106, [%rd106];
	ld.global.f32 	%f107, [%rd6];
	add.f32 	%f108, %f106, %f107;
	st.global.f32 	[%rd106], %f108;
$L__BB1_47:
	ret;

}
	// .globl	_Z15back_sum_kerneliiPiPfS0_i
.visible .entry _Z15back_sum_kerneliiPiPfS0_i(
	.param .u32 _Z15back_sum_kerneliiPiPfS0_i_param_0,
	.param .u32 _Z15back_sum_kerneliiPiPfS0_i_param_1,
	.param .u64 .ptr .align 1 _Z15back_sum_kerneliiPiPfS0_i_param_2,
	.param .u64 .ptr .align 1 _Z15back_sum_kerneliiPiPfS0_i_param_3,
	.param .u64 .ptr .align 1 _Z15back_sum_kerneliiPiPfS0_i_param_4,
	.param .u32 _Z15back_sum_kerneliiPiPfS0_i_param_5
)
{
	.reg .pred 	%p<5>;
	.reg .b32 	%r<10>;
	.reg .b32 	%f<4>;
	.reg .b64 	%rd<12>;

	ld.param.u32 	%r3, [_Z15back_sum_kerneliiPiPfS0_i_param_0];
	ld.param.u32 	%r2, [_Z15back_sum_kerneliiPiPfS0_i_param_1];
	ld.param.u64 	%rd1, [_Z15back_sum_kerneliiPiPfS0_i_param_2];
	ld.param.u64 	%rd2, [_Z15back_sum_kerneliiPiPfS0_i_param_3];
	ld.param.u64 	%rd3, [_Z15back_sum_kerneliiPiPfS0_i_param_4];
	ld.param.u32 	%r4, [_Z15back_sum_kerneliiPiPfS0_i_param_5];
	mov.u32 	%r5, %ctaid.x;
	mov.u32 	%r6, %ntid.x;
	mov.u32 	%r7, %tid.x;
	mad.lo.s32 	%r1, %r5, %r6, %r7;
	setp.ge.s32 	%p1, %r1, %r4;
	setp.eq.s32 	%p2, %r3, %r1;
	or.pred  	%p3, %p2, %p1;
	@%p3 bra 	$L__BB2_3;
	cvta.to.global.u64 	%rd4, %rd1;
	mul.wide.s32 	%rd5, %r1, 4;
	add.s64 	%rd6, %rd4, %rd5;
	ld.global.u32 	%r8, [%rd6];
	add.s32 	%r9, %r2, -1;
	setp.ne.s32 	%p4, %r8, %r9;
	@%p4 bra 	$L__BB2_3;
	cvta.to.global.u64 	%rd7, %rd3;
	add.s64 	%rd9, %rd7, %rd5;
	ld.global.f32 	%f1, [%rd9];
	cvta.to.global.u64 	%rd10, %rd2;
	add.s64 	%rd11, %rd10, %rd5;
	ld.global.f32 	%f2, [%rd11];
	add.f32 	%f3, %f1, %f2;
	st.global.f32 	[%rd9], %f3;
$L__BB2_3:
	ret;

}
	// .globl	_Z14clean_1d_arrayiPiPfS0_i
.visible .entry _Z14clean_1d_arrayiPiPfS0_i(
	.param .u32 _Z14clean_1d_arrayiPiPfS0_i_param_0,
	.param .u64 .ptr .align 1 _Z14clean_1d_arrayiPiPfS0_i_param_1,
	.param .u64 .ptr .align 1 _Z14clean_1d_arrayiPiPfS0_i_param_2,
	.param .u64 .ptr .align 1 _Z14clean_1d_arrayiPiPfS0_i_param_3,
	.param .u32 _Z14clean_1d_arrayiPiPfS0_i_param_4
)
{
	.reg .pred 	%p<3>;
	.reg .b32 	%r<12>;
	.reg .b64 	%rd<15>;

	ld.param.u32 	%r2, [_Z14clean_1d_arrayiPiPfS0_i_param_0];
	ld.param.u64 	%rd4, [_Z14clean_1d_arrayiPiPfS0_i_param_1];
	ld.param.u64 	%rd3, [_Z14clean_1d_arrayiPiPfS0_i_param_2];
	ld.param.u64 	%rd5, [_Z14clean_1d_arrayiPiPfS0_i_param_3];
	ld.param.u32 	%r3, [_Z14clean_1d_arrayiPiPfS0_i_param_4];
	cvta.to.global.u64 	%rd1, %rd4;
	cvta.to.global.u64 	%rd2, %rd5;
	mov.u32 	%r4, %ctaid.x;
	mov.u32 	%r5, %ntid.x;
	mov.u32 	%r6, %tid.x;
	mad.lo.s32 	%r1, %r4, %r5, %r6;
	setp.ge.s32 	%p1, %r1, %r3;
	@%p1 bra 	$L__BB3_4;
	cvta.to.global.u64 	%rd6, %rd3;
	mul.wide.s32 	%rd7, %r1, 4;
	add.s64 	%rd8, %rd6, %rd7;
	mov.b32 	%r7, 0;
	st.global.u32 	[%rd8], %r7;
	setp.ne.s32 	%p2, %r1, %r2;
	@%p2 bra 	$L__BB3_3;
	mul.wide.s32 	%rd12, %r2, 4;
	add.s64 	%rd13, %rd2, %rd12;
	mov.b32 	%r10, 1065353216;
	st.global.u32 	[%rd13], %r10;
	add.s64 	%rd14, %rd1, %rd12;
	mov.b32 	%r11, 0;
	st.global.u32 	[%rd14], %r11;
	bra.uni 	$L__BB3_4;
$L__BB3_3:
	add.s64 	%rd10, %rd2, %rd7;
	mov.b32 	%r8, 0;
	st.global.u32 	[%rd10], %r8;
	add.s64 	%rd11, %rd1, %rd7;
	mov.b32 	%r9, -1;
	st.global.u32 	[%rd11], %r9;
$L__BB3_4:
	ret;

}
	// .globl	_Z14clean_2d_arrayPii
.visible .entry _Z14clean_2d_arrayPii(
	.param .u64 .ptr .align 1 _Z14clean_2d_arrayPii_param_0,
	.param .u32 _Z14clean_2d_arrayPii_param_1
)
{
	.reg .pred 	%p<2>;
	.reg .b32 	%r<8>;
	.reg .b64 	%rd<5>;

	ld.param.u64 	%rd1, [_Z14clean_2d_arrayPii_param_0];
	ld.param.u32 	%r2, [_Z14clean_2d_arrayPii_param_1];
	mov.u32 	%r3, %ctaid.x;
	mov.u32 	%r4, %ntid.x;
	mov.u32 	%r5, %tid.x;
	mad.lo.s32 	%r1, %r3, %r4, %r5;
	mul.lo.s32 	%r6, %r2, %r2;
	setp.ge.s32 	%p1, %r1, %r6;
	@%p1 bra 	$L__BB4_2;
	cvta.to.global.u64 	%rd2, %rd1;
	mul.wide.s32 	%rd3, %r1, 4;
	add.s64 	%rd4, %rd2, %rd3;
	mov.b32 	%r7, 0;
	st.global.u32 	[%rd4], %r7;
$L__BB4_2:
	ret;

}
	// .globl	_Z8clean_bcPfi
.visible .entry _Z8clean_bcPfi(
	.param .u64 .ptr .align 1 _Z8clean_bcPfi_param_0,
	.param .u32 _Z8clean_bcPfi_param_1
)
{
	.reg .pred 	%p<2>;
	.reg .b32 	%r<7>;
	.reg .b64 	%rd<5>;

	ld.param.u64 	%rd1, [_Z8clean_bcPfi_param_0];
	ld.param.u32 	%r2, [_Z8clean_bcPfi_param_1];
	mov.u32 	%r3, %ctaid.x;
	mov.u32 	%r4, %ntid.x;
	mov.u32 	%r5, %tid.x;
	mad.lo.s32 	%r1, %r3, %r4, %r5;
	setp.ge.s32 	%p1, %r1, %r2;
	@%p1 bra 	$L__BB5_2;
	cvta.to.global.u64 	%rd2, %rd1;
	mul.wide.s32 	%rd3, %r1, 4;
	add.s64 	%rd4, %rd2, %rd3;
	mov.b32 	%r6, 0;
	st.global.u32 	[%rd4], %r6;
$L__BB5_2:
	ret;

}


// ===== COMPILED SASS (sm_100) =====

	.target	sm_100

	.elftype	@"ET_EXEC"


//--------------------- .note.nv.tkinfo           --------------------------
	.section	.note.nv.tkinfo,"",@"SHT_NOTE"
	.sectionflags	@"SHF_NOTE_NV_TKINFO"
	.tkinfo
        /*0018*/ 	.word	0x00000002
        /*0030*/ 	.string	""
        /*0030*/ 	.string	"ptxas"
        /*0030*/ 	.string	"Cuda compilation tools, release 13.0, V13.0.88"
        /*0030*/ 	.string	"Build cuda_13.0.r13.0/compiler.36424714_0"
        /*0030*/ 	.string	"-arch sm_100 -m 64 "



//--------------------- .note.nv.cuinfo           --------------------------
	.section	.note.nv.cuinfo,"",@"SHT_NOTE"
	.sectionflags	@"SHF_NOTE_NV_CUINFO"
        /*0018*/ 	.short	0x0002
        /*001a*/ 	.short	0x0064
        /*001c*/ 	.short	0x0082
	.zero		2


//--------------------- .nv.info                  --------------------------
	.section	.nv.info,"",@"SHT_CUDA_INFO"
	.align	4


	//----- nvinfo : EIATTR_REGCOUNT
	.align		4
        /*0000*/ 	.byte	0x04, 0x2f
        /*0002*/ 	.short	(.L_1 - .L_0)
	.align		4
.L_0:
        /*0004*/ 	.word	index@(_Z10bfs_kernelPiS_S_PfS_iii)
        /*0008*/ 	.word	0x0000001a


	//----- nvinfo : EIATTR_FRAME_SIZE
	.align		4
.L_1:
        /*000c*/ 	.byte	0x04, 0x11
        /*000e*/ 	.short	(.L_3 - .L_2)
	.align		4
.L_2:
        /*0010*/ 	.word	index@(_Z10bfs_kernelPiS_S_PfS_iii)
        /*0014*/ 	.word	0x00000000


	//----- nvinfo : EIATTR_REGCOUNT
	.align		4
.L_3:
        /*0018*/ 	.byte	0x04, 0x2f
        /*001a*/ 	.short	(.L_5 - .L_4)
	.align		4
.L_4:
        /*001c*/ 	.word	index@(_Z16backtrack_kernelPiS_S_PfS0_iiiiS0_)
        /*0020*/ 	.word	0x00000023


	//----- nvinfo : EIATTR_FRAME_SIZE
	.align		4
.L_5:
        /*0024*/ 	.byte	0x04, 0x11
        /*0026*/ 	.short	(.L_7 - .L_6)
	.align		4
.L_6:
        /*0028*/ 	.word	index@($__internal_0_$__cuda_sm3x_div_rn_noftz_f32_slowpath)
        /*002c*/ 	.word	0x00000000


	//----- nvinfo : EIATTR_FRAME_SIZE
	.align		4
.L_7:
        /*0030*/ 	.byte	0x04, 0x11
        /*0032*/ 	.short	(.L_9 - .L_8)
	.align		4
.L_8:
        /*0034*/ 	.word	index@(_Z16backtrack_kernelPiS_S_PfS0_iiiiS0_)
        /*0038*/ 	.word	0x00000000


	//----- nvinfo : EIATTR_REGCOUNT
	.align		4
.L_9:
        /*003c*/ 	.byte	0x04, 0x2f
        /*003e*/ 	.short	(.L_11 - .L_10)
	.align		4
.L_10:
        /*0040*/ 	.word	index@(_Z15back_sum_kerneliiPiPfS0_i)
        /*0044*/ 	.word	0x0000000a


	//----- nvinfo : EIATTR_FRAME_SIZE
	.align		4
.L_11:
        /*0048*/ 	.byte	0x04, 0x11
        /*004a*/ 	.short	(.L_13 - .L_12)
	.align		4
.L_12:
        /*004c*/ 	.word	index@(_Z15back_sum_kerneliiPiPfS0_i)
        /*0050*/ 	.word	0x00000000


	//----- nvinfo : EIATTR_REGCOUNT
	.align		4
.L_13:
        /*0054*/ 	.byte	0x04, 0x2f
        /*0056*/ 	.short	(.L_15 - .L_14)
	.align		4
.L_14:
        /*0058*/ 	.word	index@(_Z14clean_1d_arrayiPiPfS0_i)
        /*005c*/ 	.word	0x00000010


	//----- nvinfo : EIATTR_FRAME_SIZE
	.align		4
.L_15:
        /*0060*/ 	.byte	0x04, 0x11
        /*0062*/ 	.short	(.L_17 - .L_16)
	.align		4
.L_16:
        /*0064*/ 	.word	index@(_Z14clean_1d_arrayiPiPfS0_i)
        /*0068*/ 	.word	0x00000000


	//----- nvinfo : EIATTR_REGCOUNT
	.align		4
.L_17:
        /*006c*/ 	.byte	0x04, 0x2f
        /*006e*/ 	.short	(.L_19 - .L_18)
	.align		4
.L_18:
        /*0070*/ 	.word	index@(_Z14clean_2d_arrayPii)
        /*0074*/ 	.word	0x00000008


	//----- nvinfo : EIATTR_FRAME_SIZE
	.align		4
.L_19:
        /*0078*/ 	.byte	0x04, 0x11
        /*007a*/ 	.short	(.L_21 - .L_20)
	.align		4
.L_20:
        /*007c*/ 	.word	index@(_Z14clean_2d_arrayPii)
        /*0080*/ 	.word	0x00000000


	//----- nvinfo : EIATTR_REGCOUNT
	.align		4
.L_21:
        /*0084*/ 	.byte	0x04, 0x2f
        /*0086*/ 	.short	(.L_23 - .L_22)
	.align		4
.L_22:
        /*0088*/ 	.word	index@(_Z8clean_bcPfi)
        /*008c*/ 	.word	0x00000008


	//----- nvinfo : EIATTR_FRAME_SIZE
	.align		4
.L_23:
        /*0090*/ 	.byte	0x04, 0x11
        /*0092*/ 	.short	(.L_25 - .L_24)
	.align		4
.L_24:
        /*0094*/ 	.word	index@(_Z8clean_bcPfi)
        /*0098*/ 	.word	0x00000000


	//----- nvinfo : EIATTR_MIN_STACK_SIZE
	.align		4
.L_25:
        /*009c*/ 	.byte	0x04, 0x12
        /*009e*/ 	.short	(.L_27 - .L_26)
	.align		4
.L_26:
        /*00a0*/ 	.word	index@(_Z8clean_bcPfi)
        /*00a4*/ 	.word	0x00000000


	//----- nvinfo : EIATTR_MIN_STACK_SIZE
	.align		4
.L_27:
        /*00a8*/ 	.byte	0x04, 0x12
        /*00aa*/ 	.short	(.L_29 - .L_28)
	.align		4
.L_28:
        /*00ac*/ 	.word	index@(_Z14clean_2d_arrayPii)
        /*00b0*/ 	.word	0x00000000


	//----- nvinfo : EIATTR_MIN_STACK_SIZE
	.align		4
.L_29:
        /*00b4*/ 	.byte	0x04, 0x12
        /*00b6*/ 	.short	(.L_31 - .L_30)
	.align		4
.L_30:
        /*00b8*/ 	.word	index@(_Z14clean_1d_arrayiPiPfS0_i)
        /*00bc*/ 	.word	0x00000000


	//----- nvinfo : EIATTR_MIN_STACK_SIZE
	.align		4
.L_31:
        /*00c0*/ 	.byte	0x04, 0x12
        /*00c2*/ 	.short	(.L_33 - .L_32)
	.align		4
.L_32:
        /*00c4*/ 	.word	index@(_Z15back_sum_kerneliiPiPfS0_i)
        /*00c8*/ 	.word	0x00000000


	//----- nvinfo : EIATTR_MIN_STACK_SIZE
	.align		4
.L_33:
        /*00cc*/ 	.byte	0x04, 0x12
        /*00ce*/ 	.short	(.L_35 - .L_34)
	.align		4
.L_34:
        /*00d0*/ 	.word	index@(_Z16backtrack_kernelPiS_S_PfS0_iiiiS0_)
        /*00d4*/ 	.word	0x00000000


	//----- nvinfo : EIATTR_MIN_STACK_SIZE
	.align		4
.L_35:
        /*00d8*/ 	.byte	0x04, 0x12
        /*00da*/ 	.short	(.L_37 - .L_36)
	.align		4
.L_36:
        /*00dc*/ 	.word	index@(_Z10bfs_kernelPiS_S_PfS_iii)
        /*00e0*/ 	.word	0x00000000
.L_37:


//--------------------- .nv.compat                --------------------------
	.section	.nv.compat,"",@"SHT_CUDA_COMPAT_INFO"
	.align	4
        /*0000*/ 	.byte	0x02, 0x09, 0x00, 0x00, 0x02, 0x02, 0x01, 0x00, 0x02, 0x05, 0x05, 0x00, 0x03, 0x07, 0x01, 0x01
        /*0010*/ 	.byte	0x02, 0x03, 0x00, 0x00, 0x02, 0x06, 0x01, 0x00, 0x04, 0x0b, 0x08, 0x00, 0x01, 0x00, 0x00, 0x00
        /*0020*/ 	.byte	0x00, 0x00, 0x00, 0x00


//--------------------- .nv.info._Z8clean_bcPfi   --------------------------
	.section	.nv.info._Z8clean_bcPfi,"",@"SHT_CUDA_INFO"
	.sectionflags	@""
	.align	4


	//----- nvinfo : EIATTR_CUDA_API_VERSION
	.align		4
        /*0000*/ 	.byte	0x04, 0x37
        /*0002*/ 	.short	(.L_39 - .L_38)
.L_38:
        /*0004*/ 	.word	0x00000082


	//----- nvinfo : EIATTR_KPARAM_INFO
	.align		4
.L_39:
        /*0008*/ 	.byte	0x04, 0x17
        /*000a*/ 	.short	(.L_41 - .L_40)
.L_40:
        /*000c*/ 	.word	0x00000000
        /*0010*/ 	.short	0x0001
        /*0012*/ 	.short	0x0008
        /*0014*/ 	.byte	0x00, 0xf0, 0x11, 0x00


	//----- nvinfo : EIATTR_KPARAM_INFO
	.align		4
.L_41:
        /*0018*/ 	.byte	0x04, 0x17
        /*001a*/ 	.short	(.L_43 - .L_42)
.L_42:
        /*001c*/ 	.word	0x00000000
        /*0020*/ 	.short	0x0000
        /*0022*/ 	.short	0x0000
        /*0024*/ 	.byte	0x00, 0xf5, 0x21, 0x00


	//----- nvinfo : EIATTR_SPARSE_MMA_MASK
	.align		4
.L_43:
        /*0028*/ 	.byte	0x03, 0x50
        /*002a*/ 	.short	0x0000


	//----- nvinfo : EIATTR_MAXREG_COUNT
	.align		4
        /*002c*/ 	.byte	0x03, 0x1b
        /*002e*/ 	.short	0x00ff


	//----- nvinfo : EIATTR_MERCURY_ISA_VERSION
	.align		4
        /*0030*/ 	.byte	0x03, 0x5f
        /*0032*/ 	.short	0x0101


	//----- nvinfo : EIATTR_VRC_CTA_INIT_COUNT
	.align		4
        /*0034*/ 	.byte	0x02, 0x4a
	.zero		1
	.zero		1


	//----- nvinfo : EIATTR_EXIT_INSTR_OFFSETS
	.align		4
        /*0038*/ 	.byte	0x04, 0x1c
        /*003a*/ 	.short	(.L_45 - .L_44)


	//   ....[0]....
.L_44:
        /*003c*/ 	.word	0x00000070


	//   ....[1]....
        /*0040*/ 	.word	0x000000c0


	//----- nvinfo : EIATTR_CBANK_PARAM_SIZE
	.align		4
.L_45:
        /*0044*/ 	.byte	0x03, 0x19
        /*0046*/ 	.short	0x000c


	//----- nvinfo : EIATTR_PARAM_CBANK
	.align		4
        /*0048*/ 	.byte	0x04, 0x0a
        /*004a*/ 	.short	(.L_47 - .L_46)
	.align		4
.L_46:
        /*004c*/ 	.word	index@(.nv.constant0._Z8clean_bcPfi)
        /*0050*/ 	.short	0x0380
        /*0052*/ 	.short	0x000c


	//----- nvinfo : EIATTR_SW_WAR
	.align		4
.L_47:
        /*0054*/ 	.byte	0x04, 0x36
        /*0056*/ 	.short	(.L_49 - .L_48)
.L_48:
        /*0058*/ 	.word	0x00000008
.L_49:


//--------------------- .nv.info._Z14clean_2d_arrayPii --------------------------
	.section	.nv.info._Z14clean_2d_arrayPii,"",@"SHT_CUDA_INFO"
	.sectionflags	@""
	.align	4


	//----- nvinfo : EIATTR_CUDA_API_VERSION
	.align		4
        /*0000*/ 	.byte	0x04, 0x37
        /*0002*/ 	.short	(.L_51 - .L_50)
.L_50:
        /*0004*/ 	.word	0x00000082


	//----- nvinfo : EIATTR_KPARAM_INFO
	.align		4
.L_51:
        /*0008*/ 	.byte	0x04, 0x17
        /*000a*/ 	.short	(.L_53 - .L_52)
.L_52:
        /*000c*/ 	.word	0x00000000
        /*0010*/ 	.short	0x0001
        /*0012*/ 	.short	0x0008
        /*0014*/ 	.byte	0x00, 0xf0, 0x11, 0x00


	//----- nvinfo : EIATTR_KPARAM_INFO
	.align		4
.L_53:
        /*0018*/ 	.byte	0x04, 0x17
        /*001a*/ 	.short	(.L_55 - .L_54)
.L_54:
        /*001c*/ 	.word	0x00000000
        /*0020*/ 	.short	0x0000
        /*0022*/ 	.short	0x0000
        /*0024*/ 	.byte	0x00, 0xf5, 0x21, 0x00


	//----- nvinfo : EIATTR_SPARSE_MMA_MASK
	.align		4
.L_55:
        /*0028*/ 	.byte	0x03, 0x50
        /*002a*/ 	.short	0x0000


	//----- nvinfo : EIATTR_MAXREG_COUNT
	.align		4
        /*002c*/ 	.byte	0x03, 0x1b
        /*002e*/ 	.short	0x00ff


	//----- nvinfo : EIATTR_MERCURY_ISA_VERSION
	.align		4
        /*0030*/ 	.byte	0x03, 0x5f
        /*0032*/ 	.short	0x0101


	//----- nvinfo : EIATTR_VRC_CTA_INIT_COUNT
	.align		4
        /*0034*/ 	.byte	0x02, 0x4a
	.zero		1
	.zero		1


	//----- nvinfo : EIATTR_EXIT_INSTR_OFFSETS
	.align		4
        /*0038*/ 	.byte	0x04, 0x1c
        /*003a*/ 	.short	(.L_57 - .L_56)


	//   ....[0]....
.L_56:
        /*003c*/ 	.word	0x00000080


	//   ....[1]....
        /*0040*/ 	.word	0x000000d0


	//----- nvinfo : EIATTR_CBANK_PARAM_SIZE
	.align		4
.L_57:
        /*0044*/ 	.byte	0x03, 0x19
        /*0046*/ 	.short	0x000c


	//----- nvinfo : EIATTR_PARAM_CBANK
	.align		4
        /*0048*/ 	.byte	0x04, 0x0a
        /*004a*/ 	.short	(.L_59 - .L_58)
	.align		4
.L_58:
        /*004c*/ 	.word	index@(.nv.constant0._Z14clean_2d_arrayPii)
        /*0050*/ 	.short	0x0380
        /*0052*/ 	.short	0x000c


	//----- nvinfo : EIATTR_SW_WAR
	.align		4
.L_59:
        /*0054*/ 	.byte	0x04, 0x36
        /*0056*/ 	.short	(.L_61 - .L_60)
.L_60:
        /*0058*/ 	.word	0x00000008
.L_61:


//--------------------- .nv.info._Z14clean_1d_arrayiPiPfS0_i --------------------------
	.section	.nv.info._Z14clean_1d_arrayiPiPfS0_i,"",@"SHT_CUDA_INFO"
	.sectionflags	@""
	.align	4


	//----- nvinfo : EIATTR_CUDA_API_VERSION
	.align		4
        /*0000*/ 	.byte	0x04, 0x37
        /*0002*/ 	.short	(.L_63 - .L_62)
.L_62:
        /*0004*/ 	.word	0x00000082


	//----- nvinfo : EIATTR_KPARAM_INFO
	.align		4
.L_63:
        /*0008*/ 	.byte	0x04, 0x17
        /*000a*/ 	.short	(.L_65 - .L_64)
.L_64:
        /*000c*/ 	.word	0x00000000
        /*0010*/ 	.short	0x0004
        /*0012*/ 	.short	0x0020
        /*0014*/ 	.byte	0x00, 0xf0, 0x11, 0x00


	//----- nvinfo : EIATTR_KPARAM_INFO
	.align		4
.L_65:
        /*0018*/ 	.byte	0x04, 0x17
        /*001a*/ 	.short	(.L_67 - .L_66)
.L_66:
        /*001c*/ 	.word	0x00000000
        /*0020*/ 	.short	0x0003
        /*0022*/ 	.short	0x0018
        /*0024*/ 	.byte	0x00, 0xf5, 0x21, 0x00


	//----- nvinfo : EIATTR_KPARAM_INFO
	.align		4
.L_67:
        /*0028*/ 	.byte	0x04, 0x17
        /*002a*/ 	.short	(.L_69 - .L_68)
.L_68:
        /*002c*/ 	.word	0x00000000
        /*0030*/ 	.short	0x0002
        /*0032*/ 	.short	0x0010
        /*0034*/ 	.byte	0x00, 0xf5, 0x21, 0x00


	//----- nvinfo : EIATTR_KPARAM_INFO
	.align		4
.L_69:
        /*0038*/ 	.byte	0x04, 0x17
        /*003a*/ 	.short	(.L_71 - .L_70)
.L_70:
        /*003c*/ 	.word	0x00000000
        /*0040*/ 	.short	0x0001
        /*0042*/ 	.short	0x0008
        /*0044*/ 	.byte	0x00, 0xf5, 0x21, 0x00


	//----- nvinfo : EIATTR_KPARAM_INFO
	.align		4
.L_71:
        /*0048*/ 	.byte	0x04, 0x17
        /*004a*/ 	.short	(.L_73 - .L_72)
.L_72:
        /*004c*/ 	.word	0x00000000
        /*0050*/ 	.short	0x0000
        /*0052*/ 	.short	0x0000
        /*0054*/ 	.byte	0x00, 0xf0, 0x11, 0x00


	//----- nvinfo : EIATTR_SPARSE_MMA_MASK
	.align		4
.L_73:
        /*0058*/ 	.byte	0x03, 0x50
        /*005a*/ 	.short	0x0000


	//----- nvinfo : EIATTR_MAXREG_COUNT
	.align		4
        /*005c*/ 	.byte	0x03, 0x1b
        /*005e*/ 	.short	0x00ff


	//----- nvinfo : EIATTR_MERCURY_ISA_VERSION
	.align		4
        /*0060*/ 	.byte	0x03, 0x5f
        /*0062*/ 	.short	0x0101


	//----- nvinfo : EIATTR_VRC_CTA_INIT_COUNT
	.align		4
        /*0064*/ 	.byte	0x02, 0x4a
	.zero		1
	.zero		1


	//----- nvinfo : EIATTR_EXIT_INSTR_OFFSETS
	.align		4
        /*0068*/ 	.byte	0x04, 0x1c
        /*006a*/ 	.short	(.L_75 - .L_74)


	//   ....[0]....
.L_74:
        /*006c*/ 	.word	0x00000070


	//   ....[1]....
        /*0070*/ 	.word	0x00000150


	//   ....[2]....
        /*0074*/ 	.word	0x000001d0


	//----- nvinfo : EIATTR_CBANK_PARAM_SIZE
	.align		4
.L_75:
        /*0078*/ 	.byte	0x03, 0x19
        /*007a*/ 	.short	0x0024


	//----- nvinfo : EIATTR_PARAM_CBANK
	.align		4
        /*007c*/ 	.byte	0x04, 0x0a
        /*007e*/ 	.short	(.L_77 - .L_76)
	.align		4
.L_76:
        /*0080*/ 	.word	index@(.nv.constant0._Z14clean_1d_arrayiPiPfS0_i)
        /*0084*/ 	.short	0x0380
        /*0086*/ 	.short	0x0024


	//----- nvinfo : EIATTR_SW_WAR
	.align		4
.L_77:
        /*0088*/ 	.byte	0x04, 0x36
        /*008a*/ 	.short	(.L_79 - .L_78)
.L_78:
        /*008c*/ 	.word	0x00000008
.L_79:


//--------------------- .nv.info._Z15back_sum_kerneliiPiPfS0_i --------------------------
	.section	.nv.info._Z15back_sum_kerneliiPiPfS0_i,"",@"SHT_CUDA_INFO"
	.sectionflags	@""
	.align	4


	//----- nvinfo : EIATTR_CUDA_API_VERSION
	.align		4
        /*0000*/ 	.byte	0x04, 0x37
        /*0002*/ 	.short	(.L_81 - .L_80)
.L_80:
        /*0004*/ 	.word	0x00000082


	//----- nvinfo : EIATTR_KPARAM_INFO
	.align		4
.L_81:
        /*0008*/ 	.byte	0x04, 0x17
        /*000a*/ 	.short	(.L_83 - .L_82)
.L_82:
        /*000c*/ 	.word	0x00000000
        /*0010*/ 	.short	0x0005
        /*0012*/ 	.short	0x0020
        /*0014*/ 	.byte	0x00, 0xf0, 0x11, 0x00


	//----- nvinfo : EIATTR_KPARAM_INFO
	.align		4
.L_83:
        /*0018*/ 	.byte	0x04, 0x17
        /*001a*/ 	.short	(.L_85 - .L_84)
.L_84:
        /*001c*/ 	.word	0x00000000
        /*0020*/ 	.short	0x0004
        /*0022*/ 	.short	0x0018
        /*0024*/ 	.byte	0x00, 0xf5, 0x21, 0x00


	//----- nvinfo : EIATTR_KPARAM_INFO
	.align		4
.L_85:
        /*0028*/ 	.byte	0x04, 0x17
        /*002a*/ 	.short	(.L_87 - .L_86)
.L_86:
        /*002c*/ 	.word	0x00000000
        /*0030*/ 	.short	0x0003
        /*0032*/ 	.short	0x0010
        /*0034*/ 	.byte	0x00, 0xf5, 0x21, 0x00


	//----- nvinfo : EIATTR_KPARAM_INFO
	.align		4
.L_87:
        /*0038*/ 	.byte	0x04, 0x17
        /*003a*/ 	.short	(.L_89 - .L_88)
.L_88:
        /*003c*/ 	.word	0x00000000
        /*0040*/ 	.short	0x0002
        /*0042*/ 	.short	0x0008
        /*0044*/ 	.byte	0x00, 0xf5, 0x21, 0x00


	//----- nvinfo : EIATTR_KPARAM_INFO
	.align		4
.L_89:
        /*0048*/ 	.byte	0x04, 0x17
        /*004a*/ 	.short	(.L_91 - .L_90)
.L_90:
        /*004c*/ 	.word	0x00000000
        /*0050*/ 	.short	0x0001
        /*0052*/ 	.short	0x0004
        /*0054*/ 	.byte	0x00, 0xf0, 0x11, 0x00


	//----- nvinfo : EIATTR_KPARAM_INFO
	.align		4
.L_91:
        /*0058*/ 	.byte	0x04, 0x17
        /*005a*/ 	.short	(.L_93 - .L_92)
.L_92:
        /*005c*/ 	.word	0x00000000
        /*0060*/ 	.short	0x0000
        /*0062*/ 	.short	0x0000
        /*0064*/ 	.byte	0x00, 0xf0, 0x11, 0x00


	//----- nvinfo : EIATTR_SPARSE_MMA_MASK
	.align		4
.L_93:
        /*0068*/ 	.byte	0x03, 0x50
        /*006a*/ 	.short	0x0000


	//----- nvinfo : EIATTR_MAXREG_COUNT
	.align		4
        /*006c*/ 	.byte	0x03, 0x1b
        /*006e*/ 	.short	0x00ff


	//----- nvinfo : EIATTR_MERCURY_ISA_VERSION
	.align		4
        /*0070*/ 	.byte	0x03, 0x5f
        /*0072*/ 	.short	0x0101


	//----- nvinfo : EIATTR_VRC_CTA_INIT_COUNT
	.align		4
        /*0074*/ 	.byte	0x02, 0x4a
	.zero		1
	.zero		1


	//----- nvinfo : EIATTR_EXIT_INSTR_OFFSETS
	.align		4
        /*0078*/ 	.byte	0x04, 0x1c
        /*007a*/ 	.short	(.L_95 - .L_94)


	//   ....[0]....
.L_94:
        /*007c*/ 	.word	0x00000090


	//   ....[1]....
        /*0080*/ 	.word	0x00000110


	//   ....[2]....
        /*0084*/ 	.word	0x000001a0


	//----- nvinfo : EIATTR_CBANK_PARAM_SIZE
	.align		4
.L_95:
        /*0088*/ 	.byte	0x03, 0x19
        /*008a*/ 	.short	0x0024


	//----- nvinfo : EIATTR_PARAM_CBANK
	.align		4
        /*008c*/ 	.byte	0x04, 0x0a
        /*008e*/ 	.short	(.L_97 - .L_96)
	.align		4
.L_96:
        /*0090*/ 	.word	index@(.nv.constant0._Z15back_sum_kerneliiPiPfS0_i)
        /*0094*/ 	.short	0x0380
        /*0096*/ 	.short	0x0024


	//----- nvinfo : EIATTR_SW_WAR
	.align		4
.L_97:
        /*0098*/ 	.byte	0x04, 0x36
        /*009a*/ 	.short	(.L_99 - .L_98)
.L_98:
        /*009c*/ 	.word	0x00000008
.L_99:


//--------------------- .nv.info._Z16backtrack_kernelPiS_S_PfS0_iiiiS0_ --------------------------
	.section	.nv.info._Z16backtrack_kernelPiS_S_PfS0_iiiiS0_,"",@"SHT_CUDA_INFO"
	.sectionflags	@""
	.align	4


	//----- nvinfo : EIATTR_CUDA_API_VERSION
	.align		4
        /*0000*/ 	.byte	0x04, 0x37
        /*0002*/ 	.short	(.L_101 - .L_100)
.L_100:
        /*0004*/ 	.word	0x00000082


	//----- nvinfo : EIATTR_KPARAM_INFO
	.align		4
.L_101:
        /*0008*/ 	.byte	0x04, 0x17
        /*000a*/ 	.short	(.L_103 - .L_102)
.L_102:
        /*000c*/ 	.word	0x00000000
        /*0010*/ 	.short	0x0009
        /*0012*/ 	.short	0x0038
        /*0014*/ 	.byte	0x00, 0xf5, 0x21, 0x00


	//----- nvinfo : EIATTR_KPARAM_INFO
	.align		4
.L_103:
        /*0018*/ 	.byte	0x04, 0x17
        /*001a*/ 	.short	(.L_105 - .L_104)
.L_104:
        /*001c*/ 	.word	0x00000000
        /*0020*/ 	.short	0x0008
        /*0022*/ 	.short	0x0034
        /*0024*/ 	.byte	0x00, 0xf0, 0x11, 0x00


	//----- nvinfo : EIATTR_KPARAM_INFO
	.align		4
.L_105:
        /*0028*/ 	.byte	0x04, 0x17
        /*002a*/ 	.short	(.L_107 - .L_106)
.L_106:
        /*002c*/ 	.word	0x00000000
        /*0030*/ 	.short	0x0007
        /*0032*/ 	.short	0x0030
        /*0034*/ 	.byte	0x00, 0xf0, 0x11, 0x00


	//----- nvinfo : EIATTR_KPARAM_INFO
	.align		4
.L_107:
        /*0038*/ 	.byte	0x04, 0x17
        /*003a*/ 	.short	(.L_109 - .L_108)
.L_108:
        /*003c*/ 	.word	0x00000000
        /*0040*/ 	.short	0x0006
        /*0042*/ 	.short	0x002c
        /*0044*/ 	.byte	0x00, 0xf0, 0x11, 0x00


	//----- nvinfo : EIATTR_KPARAM_INFO
	.align		4
.L_109:
        /*0048*/ 	.byte	0x04, 0x17
        /*004a*/ 	.short	(.L_111 - .L_110)
.L_110:
        /*004c*/ 	.word	0x00000000
        /*0050*/ 	.short	0x0005
        /*0052*/ 	.short	0x0028
        /*0054*/ 	.byte	0x00, 0xf0, 0x11, 0x00


	//----- nvinfo : EIATTR_KPARAM_INFO
	.align		4
.L_111:
        /*0058*/ 	.byte	0x04, 0x17
        /*005a*/ 	.short	(.L_113 - .L_112)
.L_112:
        /*005c*/ 	.word	0x00000000
        /*0060*/ 	.short	0x0004
        /*0062*/ 	.short	0x0020
        /*0064*/ 	.byte	0x00, 0xf5, 0x21, 0x00


	//----- nvinfo : EIATTR_KPARAM_INFO
	.align		4
.L_113:
        /*0068*/ 	.byte	0x04, 0x17
        /*006a*/ 	.short	(.L_115 - .L_114)
.L_114:
        /*006c*/ 	.word	0x00000000
        /*0070*/ 	.short	0x0003
        /*0072*/ 	.short	0x0018
        /*0074*/ 	.byte	0x00, 0xf5, 0x21, 0x00


	//----- nvinfo : EIATTR_KPARAM_INFO
	.align		4
.L_115:
        /*0078*/ 	.byte	0x04, 0x17
        /*007a*/ 	.short	(.L_117 - .L_116)
.L_116:
        /*007c*/ 	.word	0x00000000
        /*0080*/ 	.short	0x0002
        /*0082*/ 	.short	0x0010
        /*0084*/ 	.byte	0x00, 0xf5, 0x21, 0x00


	//----- nvinfo : EIATTR_KPARAM_INFO
	.align		4
.L_117:
        /*0088*/ 	.byte	0x04, 0x17
        /*008a*/ 	.short	(.L_119 - .L_118)
.L_118:
        /*008c*/ 	.word	0x00000000
        /*0090*/ 	.short	0x0001
        /*0092*/ 	.short	0x0008
        /*0094*/ 	.byte	0x00, 0xf5, 0x21, 0x00


	//----- nvinfo : EIATTR_KPARAM_INFO
	.align		4
.L_119:
        /*0098*/ 	.byte	0x04, 0x17
        /*009a*/ 	.short	(.L_121 - .L_120)
.L_120:
        /*009c*/ 	.word	0x00000000
        /*00a0*/ 	.short	0x0000
        /*00a2*/ 	.short	0x0000
        /*00a4*/ 	.byte	0x00, 0xf5, 0x21, 0x00


	//----- nvinfo : EIATTR_SPARSE_MMA_MASK
	.align		4
.L_121:
        /*00a8*/ 	.byte	0x03, 0x50
        /*00aa*/ 	.short	0x0000


	//----- nvinfo : EIATTR_MAXREG_COUNT
	.align		4
        /*00ac*/ 	.byte	0x03, 0x1b
        /*00ae*/ 	.short	0x00ff


	//----- nvinfo : EIATTR_MERCURY_ISA_VERSION
	.align		4
        /*00b0*/ 	.byte	0x03, 0x5f
        /*00b2*/ 	.short	0x0101


	//----- nvinfo : EIATTR_VRC_CTA_INIT_COUNT
	.align		4
        /*00b4*/ 	.byte	0x02, 0x4a
	.zero		1
	.zero		1


	//----- nvinfo : EIATTR_EXIT_INSTR_OFFSETS
	.align		4
        /*00b8*/ 	.byte	0x04, 0x1c
        /*00ba*/ 	.short	(.L_123 - .L_122)


	//   ....[0]....
.L_122:
        /*00bc*/ 	.word	0x00000070


	//   ....[1]....
        /*00c0*/ 	.word	0x000000f0


	//   ....[2]....
        /*00c4*/ 	.word	0x00002070


	//   ....[3]....
        /*00c8*/ 	.word	0x000020e0


	//----- nvinfo : EIATTR_CRS_STACK_SIZE
	.align		4
.L_123:
        /*00cc*/ 	.byte	0x04, 0x1e
        /*00ce*/ 	.short	(.L_125 - .L_124)
.L_124:
        /*00d0*/ 	.word	0x00000000


	//----- nvinfo : EIATTR_CBANK_PARAM_SIZE
	.align		4
.L_125:
        /*00d4*/ 	.byte	0x03, 0x19
        /*00d6*/ 	.short	0x0040


	//----- nvinfo : EIATTR_PARAM_CBANK
	.align		4
        /*00d8*/ 	.byte	0x04, 0x0a
        /*00da*/ 	.short	(.L_127 - .L_126)
	.align		4
.L_126:
        /*00dc*/ 	.word	index@(.nv.constant0._Z16backtrack_kernelPiS_S_PfS0_iiiiS0_)
        /*00e0*/ 	.short	0x0380
        /*00e2*/ 	.short	0x0040


	//----- nvinfo : EIATTR_SW_WAR
	.align		4
.L_127:
        /*00e4*/ 	.byte	0x04, 0x36
        /*00e6*/ 	.short	(.L_129 - .L_128)
.L_128:
        /*00e8*/ 	.word	0x00000008
.L_129:


//--------------------- .nv.info._Z10bfs_kernelPiS_S_PfS_iii --------------------------
	.section	.nv.info._Z10bfs_kernelPiS_S_PfS_iii,"",@"SHT_CUDA_INFO"
	.sectionflags	@""
	.align	4


	//----- nvinfo : EIATTR_CUDA_API_VERSION
	.align		4
        /*0000*/ 	.byte	0x04, 0x37
        /*0002*/ 	.short	(.L_131 - .L_130)
.L_130:
        /*0004*/ 	.word	0x00000082


	//----- nvinfo : EIATTR_KPARAM_INFO
	.align		4
.L_131:
        /*0008*/ 	.byte	0x04, 0x17
        /*000a*/ 	.short	(.L_133 - .L_132)
.L_132:
        /*000c*/ 	.word	0x00000000
        /*0010*/ 	.short	0x0007
        /*0012*/ 	.short	0x0030
        /*0014*/ 	.byte	0x00, 0xf0, 0x11, 0x00


	//----- nvinfo : EIATTR_KPARAM_INFO
	.align		4
.L_133:
        /*0018*/ 	.byte	0x04, 0x17
        /*001a*/ 	.short	(.L_135 - .L_134)
.L_134:
        /*001c*/ 	.word	0x00000000
        /*0020*/ 	.short	0x0006
        /*0022*/ 	.short	0x002c
        /*0024*/ 	.byte	0x00, 0xf0, 0x11, 0x00


	//----- nvinfo : EIATTR_KPARAM_INFO
	.align		4
.L_135:
        /*0028*/ 	.byte	0x04, 0x17
        /*002a*/ 	.short	(.L_137 - .L_136)
.L_136:
        /*002c*/ 	.word	0x00000000
        /*0030*/ 	.short	0x0005
        /*0032*/ 	.short	0x0028
        /*0034*/ 	.byte	0x00, 0xf0, 0x11, 0x00


	//----- nvinfo : EIATTR_KPARAM_INFO
	.align		4
.L_137:
        /*0038*/ 	.byte	0x04, 0x17
        /*003a*/ 	.short	(.L_139 - .L_138)
.L_138:
        /*003c*/ 	.word	0x00000000
        /*0040*/ 	.short	0x0004
        /*0042*/ 	.short	0x0020
        /*0044*/ 	.byte	0x00, 0xf5, 0x21, 0x00


	//----- nvinfo : EIATTR_KPARAM_INFO
	.align		4
.L_139:
        /*0048*/ 	.byte	0x04, 0x17
        /*004a*/ 	.short	(.L_141 - .L_140)
.L_140:
        /*004c*/ 	.word	0x00000000
        /*0050*/ 	.short	0x0003
        /*0052*/ 	.short	0x0018
        /*0054*/ 	.byte	0x00, 0xf5, 0x21, 0x00


	//----- nvinfo : EIATTR_KPARAM_INFO
	.align		4
.L_141:
        /*0058*/ 	.byte	0x04, 0x17
        /*005a*/ 	.short	(.L_143 - .L_142)
.L_142:
        /*005c*/ 	.word	0x00000000
        /*0060*/ 	.short	0x0002
        /*0062*/ 	.short	0x0010
        /*0064*/ 	.byte	0x00, 0xf5, 0x21, 0x00


	//----- nvinfo : EIATTR_KPARAM_INFO
	.align		4
.L_143:
        /*0068*/ 	.byte	0x04, 0x17
        /*006a*/ 	.short	(.L_145 - .L_144)
.L_144:
        /*006c*/ 	.word	0x00000000
        /*0070*/ 	.short	0x0001
        /*0072*/ 	.short	0x0008
        /*0074*/ 	.byte	0x00, 0xf5, 0x21, 0x00


	//----- nvinfo : EIATTR_KPARAM_INFO
	.align		4
.L_145:
        /*0078*/ 	.byte	0x04, 0x17
        /*007a*/ 	.short	(.L_147 - .L_146)
.L_146:
        /*007c*/ 	.word	0x00000000
        /*0080*/ 	.short	0x0000
        /*0082*/ 	.short	0x0000
        /*0084*/ 	.byte	0x00, 0xf5, 0x21, 0x00


	//----- nvinfo : EIATTR_SPARSE_MMA_MASK
	.align		4
.L_147:
        /*0088*/ 	.byte	0x03, 0x50
        /*008a*/ 	.short	0x0000


	//----- nvinfo : EIATTR_MAXREG_COUNT
	.align		4
        /*008c*/ 	.byte	0x03, 0x1b
        /*008e*/ 	.short	0x00ff


	//----- nvinfo : EIATTR_MERCURY_ISA_VERSION
	.align		4
        /*0090*/ 	.byte	0x03, 0x5f
        /*0092*/ 	.short	0x0101


	//----- nvinfo : EIATTR_VRC_CTA_INIT_COUNT
	.align		4
        /*0094*/ 	.byte	0x02, 0x4a
	.zero		1
	.zero		1


	//----- nvinfo : EIATTR_EXIT_INSTR_OFFSETS
	.align		4
        /*0098*/ 	.byte	0x04, 0x1c
        /*009a*/ 	.short	(.L_149 - .L_148)


	//   ....[0]....
.L_148:
        /*009c*/ 	.word	0x00000070


	//   ....[1]....
        /*00a0*/ 	.word	0x000000e0


	//   ....[2]....
        /*00a4*/ 	.word	0x00000180


	//   ....[3]....
        /*00a8*/ 	.word	0x000003e0


	//   ....[4]....
        /*00ac*/ 	.word	0x000008c0


	//----- nvinfo : EIATTR_CRS_STACK_SIZE
	.align		4
.L_149:
        /*00b0*/ 	.byte	0x04, 0x1e
        /*00b2*/ 	.short	(.L_151 - .L_150)
.L_150:
        /*00b4*/ 	.word	0x00000000


	//----- nvinfo : EIATTR_CBANK_PARAM_SIZE
	.align		4
.L_151:
        /*00b8*/ 	.byte	0x03, 0x19
        /*00ba*/ 	.short	0x0034


	//----- nvinfo : EIATTR_PARAM_CBANK
	.align		4
        /*00bc*/ 	.byte	0x04, 0x0a
        /*00be*/ 	.short	(.L_153 - .L_152)
	.align		4
.L_152:
        /*00c0*/ 	.word	index@(.nv.constant0._Z10bfs_kernelPiS_S_PfS_iii)
        /*00c4*/ 	.short	0x0380
        /*00c6*/ 	.short	0x0034


	//----- nvinfo : EIATTR_SW_WAR
	.align		4
.L_153:
        /*00c8*/ 	.byte	0x04, 0x36
        /*00ca*/ 	.short	(.L_155 - .L_154)
.L_154:
        /*00cc*/ 	.word	0x00000008
.L_155:


//--------------------- .nv.callgraph             --------------------------
	.section	.nv.callgraph,"",@"SHT_CUDA_CALLGRAPH"
	.align	4
	.sectionentsize	8
	.align		4
        /*0000*/ 	.word	0x00000000
	.align		4
        /*0004*/ 	.word	0xffffffff
	.align		4
        /*0008*/ 	.word	0x00000000
	.align		4
        /*000c*/ 	.word	0xfffffffe
	.align		4
        /*0010*/ 	.word	0x00000000
	.align		4
        /*0014*/ 	.word	0xfffffffd
	.align		4
        /*0018*/ 	.word	0x00000000
	.align		4
        /*001c*/ 	.word	0xfffffffc


//--------------------- .text._Z8clean_bcPfi      --------------------------
	.section	.text._Z8clean_bcPfi,"ax",@progbits
	.align	128
        .global         _Z8clean_bcPfi
        .type           _Z8clean_bcPfi,@function
        .size           _Z8clean_bcPfi,(.L_x_99 - _Z8clean_bcPfi)
        .other          _Z8clean_bcPfi,@"STO_CUDA_ENTRY STV_DEFAULT"
_Z8clean_bcPfi:
.text._Z8clean_bcPfi:
[----:B------:R-:W-:Y:S01]  /*0000*/  LDC R1, c[0x0][0x37c] ;  /* 0x0000df00ff017b82 */ /* 0x000fe20000000800 */
[----:B------:R-:W0:Y:S07]  /*0010*/  S2R R0, SR_TID.X ;  /* 0x0000000000007919 */ /* 0x000e2e0000002100 */
[----:B------:R-:W0:Y:S01]  /*0020*/  S2UR UR4, SR_CTAID.X ;  /* 0x00000000000479c3 */ /* 0x000e220000002500 */
[----:B------:R-:W1:Y:S07]  /*0030*/  LDCU UR5, c[0x0][0x388] ;  /* 0x00007100ff0577ac */ /* 0x000e6e0008000800 */
[----:B------:R-:W0:Y:S02]  /*0040*/  LDC R5, c[0x0][0x360] ;  /* 0x0000d800ff057b82 */ /* 0x000e240000000800 */
[----:B0-----:R-:W-:-:S05]  /*0050*/  IMAD R5, R5, UR4, R0 ;  /* 0x0000000405057c24 */ /* 0x001fca000f8e0200 */
[----:B-1----:R-:W-:-:S13]  /*0060*/  ISETP.GE.AND P0, PT, R5, UR5, PT ;  /* 0x0000000505007c0c */ /* 0x002fda000bf06270 */
[----:B------:R-:W-:Y:S05]  /*0070*/  @P0 EXIT ;  /* 0x000000000000094d */ /* 0x000fea0003800000 */
[----:B------:R-:W0:Y:S01]  /*0080*/  LDC.64 R2, c[0x0][0x380] ;  /* 0x0000e000ff027b82 */ /* 0x000e220000000a00 */
[----:B------:R-:W1:Y:S01]  /*0090*/  LDCU.64 UR4, c[0x0][0x358] ;  /* 0x00006b00ff0477ac */ /* 0x000e620008000a00 */
[----:B0-----:R-:W-:-:S05]  /*00a0*/  IMAD.WIDE R2, R5, 0x4, R2 ;  /* 0x0000000405027825 */ /* 0x001fca00078e0202 */
[----:B-1----:R-:W-:Y:S01]  /*00b0*/  STG.E desc[UR4][R2.64], RZ ;  /* 0x000000ff02007986 */ /* 0x002fe2000c101904 */
[----:B------:R-:W-:Y:S05]  /*00c0*/  EXIT ;  /* 0x000000000000794d */ /* 0x000fea0003800000 */
.L_x_0:
[----:B------:R-:W-:-:S00]  /*00d0*/  BRA `(.L_x_0) ;  /* 0xfffffffc00fc7947 */ /* 0x000fc0000383ffff */
[----:B------:R-:W-:-:S00]  /*00e0*/  NOP ;  /* 0x0000000000007918 */ /* 0x000fc00000000000 */
        /* <DEDUP_REMOVED lines=9> */
.L_x_99:


//--------------------- .text._Z14clean_2d_arrayPii --------------------------
	.section	.text._Z14clean_2d_arrayPii,"ax",@progbits
	.align	128
        .global         _Z14clean_2d_arrayPii
        .type           _Z14clean_2d_arrayPii,@function
        .size           _Z14clean_2d_arrayPii,(.L_x_100 - _Z14clean_2d_arrayPii)
        .other          _Z14clean_2d_arrayPii,@"STO_CUDA_ENTRY STV_DEFAULT"
_Z14clean_2d_arrayPii:
.text._Z14clean_2d_arrayPii:
[----:B------:R-:W-:Y:S01]  /*0000*/  LDC R1, c[0x0][0x37c] ;  /* 0x0000df00ff017b82 */ /* 0x000fe20000000800 */
[----:B------:R-:W0:Y:S07]  /*0010*/  S2R R0, SR_TID.X ;  /* 0x0000000000007919 */ /* 0x000e2e0000002100 */
[----:B------:R-:W0:Y:S01]  /*0020*/  S2UR UR5, SR_CTAID.X ;  /* 0x00000000000579c3 */ /* 0x000e220000002500 */
[----:B------:R-:W1:Y:S07]  /*0030*/  LDCU UR4, c[0x0][0x388] ;  /* 0x00007100ff0477ac */ /* 0x000e6e0008000800 */
[----:B------:R-:W0:Y:S01]  /*0040*/  LDC R5, c[0x0][0x360] ;  /* 0x0000d800ff057b82 */ /* 0x000e220000000800 */
[----:B-1----:R-:W-:Y:S01]  /*0050*/  UIMAD UR4, UR4, UR4, URZ ;  /* 0x00000004040472a4 */ /* 0x002fe2000f8e02ff */
[----:B0-----:R-:W-:-:S05]  /*0060*/  IMAD R5, R5, UR5, R0 ;  /* 0x0000000505057c24 */ /* 0x001fca000f8e0200 */
[----:B------:R-:W-:-:S13]  /*0070*/  ISETP.GE.AND P0, PT, R5, UR4, PT ;  /* 0x0000000405007c0c */ /* 0x000fda000bf06270 */
[----:B------:R-:W-:Y:S05]  /*0080*/  @P0 EXIT ;  /* 0x000000000000094d */ /* 0x000fea0003800000 */
[----:B------:R-:W0:Y:S01]  /*0090*/  LDC.64 R2, c[0x0][0x380] ;  /* 0x0000e000ff027b82 */ /* 0x000e220000000a00 */
[----:B------:R-:W1:Y:S01]  /*00a0*/  LDCU.64 UR4, c[0x0][0x358] ;  /* 0x00006b00ff0477ac */ /* 0x000e620008000a00 */
[----:B0-----:R-:W-:-:S05]  /*00b0*/  IMAD.WIDE R2, R5, 0x4, R2 ;  /* 0x0000000405027825 */ /* 0x001fca00078e0202 */
[----:B-1----:R-:W-:Y:S01]  /*00c0*/  STG.E desc[UR4][R2.64], RZ ;  /* 0x000000ff02007986 */ /* 0x002fe2000c101904 */
[----:B------:R-:W-:Y:S05]  /*00d0*/  EXIT ;  /* 0x000000000000794d */ /* 0x000fea0003800000 */
.L_x_1:
        /* <DEDUP_REMOVED lines=10> */
.L_x_100:


//--------------------- .text._Z14clean_1d_arrayiPiPfS0_i --------------------------
	.section	.text._Z14clean_1d_arrayiPiPfS0_i,"ax",@progbits
	.align	128
        .global         _Z14clean_1d_arrayiPiPfS0_i
        .type           _Z14clean_1d_arrayiPiPfS0_i,@function
        .size           _Z14clean_1d_arrayiPiPfS0_i,(.L_x_101 - _Z14clean_1d_arrayiPiPfS0_i)
        .other          _Z14clean_1d_arrayiPiPfS0_i,@"STO_CUDA_ENTRY STV_DEFAULT"
_Z14clean_1d_arrayiPiPfS0_i:
.text._Z14clean_1d_arrayiPiPfS0_i:
        /* <DEDUP_REMOVED lines=8> */
[----:B------:R-:W0:Y:S01]  /*0080*/  LDC R11, c[0x0][0x380] ;  /* 0x0000e000ff0b7b82 */ /* 0x000e220000000800 */
[----:B------:R-:W1:Y:S07]  /*0090*/  LDCU.64 UR4, c[0x0][0x358] ;  /* 0x00006b00ff0477ac */ /* 0x000e6e0008000a00 */
[----:B------:R-:W2:Y:S01]  /*00a0*/  LDC.64 R2, c[0x0][0x390] ;  /* 0x0000e400ff027b82 */ /* 0x000ea20000000a00 */
[C---:B0-----:R-:W-:Y:S01]  /*00b0*/  ISETP.NE.AND P0, PT, R9.reuse, R11, PT ;  /* 0x0000000b0900720c */ /* 0x041fe20003f05270 */
[----:B--2---:R-:W-:-:S12]  /*00c0*/  IMAD.WIDE R2, R9, 0x4, R2 ;  /* 0x0000000409027825 */ /* 0x004fd800078e0202 */
[----:B------:R-:W0:Y:S01]  /*00d0*/  @!P0 LDC.64 R4, c[0x0][0x398] ;  /* 0x0000e600ff048b82 */ /* 0x000e220000000a00 */
[----:B------:R-:W-:Y:S01]  /*00e0*/  @!P0 MOV R13, 0x3f800000 ;  /* 0x3f800000000d8802 */ /* 0x000fe20000000f00 */
[----:B-1----:R1:W-:Y:S06]  /*00f0*/  STG.E desc[UR4][R2.64], RZ ;  /* 0x000000ff02007986 */ /* 0x0023ec000c101904 */
[----:B------:R-:W2:Y:S01]  /*0100*/  @!P0 LDC.64 R6, c[0x0][0x388] ;  /* 0x0000e200ff068b82 */ /* 0x000ea20000000a00 */
[----:B0-----:R-:W-:-:S05]  /*0110*/  @!P0 IMAD.WIDE R4, R11, 0x4, R4 ;  /* 0x000000040b048825 */ /* 0x001fca00078e0204 */
[----:B------:R1:W-:Y:S01]  /*0120*/  @!P0 STG.E desc[UR4][R4.64], R13 ;  /* 0x0000000d04008986 */ /* 0x0003e2000c101904 */
[----:B--2---:R-:W-:-:S05]  /*0130*/  @!P0 IMAD.WIDE R6, R11, 0x4, R6 ;  /* 0x000000040b068825 */ /* 0x004fca00078e0206 */
[----:B------:R1:W-:Y:S01]  /*0140*/  @!P0 STG.E desc[UR4][R6.64], RZ ;  /* 0x000000ff06008986 */ /* 0x0003e2000c101904 */
[----:B------:R-:W-:Y:S05]  /*0150*/  @!P0 EXIT ;  /* 0x000000000000894d */ /* 0x000fea0003800000 */
[----:B-1----:R-:W0:Y:S01]  /*0160*/  LDC.64 R2, c[0x0][0x398] ;  /* 0x0000e600ff027b82 */ /* 0x002e220000000a00 */
[----:B------:R-:W-:-:S07]  /*0170*/  MOV R7, 0xffffffff ;  /* 0xffffffff00077802 */ /* 0x000fce0000000f00 */
[----:B------:R-:W1:Y:S01]  /*0180*/  LDC.64 R4, c[0x0][0x388] ;  /* 0x0000e200ff047b82 */ /* 0x000e620000000a00 */
[----:B0-----:R-:W-:-:S05]  /*0190*/  IMAD.WIDE R2, R9, 0x4, R2 ;  /* 0x0000000409027825 */ /* 0x001fca00078e0202 */
[----:B------:R-:W-:Y:S01]  /*01a0*/  STG.E desc[UR4][R2.64], RZ ;  /* 0x000000ff02007986 */ /* 0x000fe2000c101904 */
[----:B-1----:R-:W-:-:S05]  /*01b0*/  IMAD.WIDE R4, R9, 0x4, R4 ;  /* 0x0000000409047825 */ /* 0x002fca00078e0204 */
[----:B------:R-:W-:Y:S01]  /*01c0*/  STG.E desc[UR4][R4.64], R7 ;  /* 0x0000000704007986 */ /* 0x000fe2000c101904 */
[----:B------:R-:W-:Y:S05]  /*01d0*/  EXIT ;  /* 0x000000000000794d */ /* 0x000fea0003800000 */
.L_x_2:
        /* <DEDUP_REMOVED lines=10> */
.L_x_101:


//--------------------- .text._Z15back_sum_kerneliiPiPfS0_i --------------------------
	.section	.text._Z15back_sum_kerneliiPiPfS0_i,"ax",@progbits
	.align	128
        .global         _Z15back_sum_kerneliiPiPfS0_i
        .type           _Z15back_sum_kerneliiPiPfS0_i,@function
        .size           _Z15back_sum_kerneliiPiPfS0_i,(.L_x_102 - _Z15back_sum_kerneliiPiPfS0_i)
        .other          _Z15back_sum_kerneliiPiPfS0_i,@"STO_CUDA_ENTRY STV_DEFAULT"
_Z15back_sum_kerneliiPiPfS0_i:
.text._Z15back_sum_kerneliiPiPfS0_i:
[----:B------:R-:W-:Y:S01]  /*0000*/  LDC R1, c[0x0][0x37c] ;  /* 0x0000df00ff017b82 */ /* 0x000fe20000000800 */
[----:B------:R-:W0:Y:S07]  /*0010*/  S2R R0, SR_TID.X ;  /* 0x0000000000007919 */ /* 0x000e2e0000002100 */
[----:B------:R-:W0:Y:S01]  /*0020*/  S2UR UR4, SR_CTAID.X ;  /* 0x00000000000479c3 */ /* 0x000e220000002500 */
[----:B------:R-:W1:Y:S01]  /*0030*/  LDCU UR5, c[0x0][0x3a0] ;  /* 0x00007400ff0577ac */ /* 0x000e620008000800 */
[----:B------:R-:W2:Y:S06]  /*0040*/  LDCU UR6, c[0x0][0x380] ;  /* 0x00007000ff0677ac */ /* 0x000eac0008000800 */
[----:B------:R-:W0:Y:S02]  /*0050*/  LDC R7, c[0x0][0x360] ;  /* 0x0000d800ff077b82 */ /* 0x000e240000000800 */
[----:B0-----:R-:W-:-:S05]  /*0060*/  IMAD R7, R7, UR4, R0 ;  /* 0x0000000407077c24 */ /* 0x001fca000f8e0200 */
[----:B-1----:R-:W-:-:S04]  /*0070*/  ISETP.GE.AND P0, PT, R7, UR5, PT ;  /* 0x0000000507007c0c */ /* 0x002fc8000bf06270 */
[----:B--2---:R-:W-:-:S13]  /*0080*/  ISETP.EQ.OR P0, PT, R7, UR6, P0 ;  /* 0x0000000607007c0c */ /* 0x004fda0008702670 */
[----:B------:R-:W-:Y:S05]  /*0090*/  @P0 EXIT ;  /* 0x000000000000094d */ /* 0x000fea0003800000 */
[----:B------:R-:W0:Y:S01]  /*00a0*/  LDC.64 R2, c[0x0][0x388] ;  /* 0x0000e200ff027b82 */ /* 0x000e220000000a00 */
[----:B------:R-:W1:Y:S01]  /*00b0*/  LDCU.64 UR6, c[0x0][0x358] ;  /* 0x00006b00ff0677ac */ /* 0x000e620008000a00 */
[----:B------:R-:W2:Y:S01]  /*00c0*/  LDCU UR4, c[0x0][0x384] ;  /* 0x00007080ff0477ac */ /* 0x000ea20008000800 */
[----:B0-----:R-:W-:-:S06]  /*00d0*/  IMAD.WIDE R2, R7, 0x4, R2 ;  /* 0x0000000407027825 */ /* 0x001fcc00078e0202 */
[----:B-1----:R-:W3:Y:S01]  /*00e0*/  LDG.E R2, desc[UR6][R2.64] ;  /* 0x0000000602027981 */ /* 0x002ee2000c1e1900 */
[----:B--2---:R-:W-:-:S06]  /*00f0*/  UIADD3 UR4, UPT, UPT, UR4, -0x1, URZ ;  /* 0xffffffff04047890 */ /* 0x004fcc000fffe0ff */
[----:B---3--:R-:W-:-:S13]  /*0100*/  ISETP.NE.AND P0, PT, R2, UR4, PT ;  /* 0x0000000402007c0c */ /* 0x008fda000bf05270 */
[----:B------:R-:W-:Y:S05]  /*0110*/  @P0 EXIT ;  /* 0x000000000000094d */ /* 0x000fea0003800000 */
[----:B------:R-:W0:Y:S08]  /*0120*/  LDC.64 R4, c[0x0][0x390] ;  /* 0x0000e400ff047b82 */ /* 0x000e300000000a00 */
[----:B------:R-:W1:Y:S01]  /*0130*/  LDC.64 R2, c[0x0][0x398] ;  /* 0x0000e600ff027b82 */ /* 0x000e620000000a00 */
[----:B0-----:R-:W-:-:S06]  /*0140*/  IMAD.WIDE R4, R7, 0x4, R4 ;  /* 0x0000000407047825 */ /* 0x001fcc00078e0204 */
[----:B------:R-:W2:Y:S01]  /*0150*/  LDG.E R5, desc[UR6][R4.64] ;  /* 0x0000000604057981 */ /* 0x000ea2000c1e1900 */
[----:B-1----:R-:W-:-:S05]  /*0160*/  IMAD.WIDE R2, R7, 0x4, R2 ;  /* 0x0000000407027825 */ /* 0x002fca00078e0202 */
[----:B------:R-:W2:Y:S02]  /*0170*/  LDG.E R0, desc[UR6][R2.64] ;  /* 0x0000000602007981 */ /* 0x000ea4000c1e1900 */
[----:B--2---:R-:W-:-:S05]  /*0180*/  FADD R7, R0, R5 ;  /* 0x0000000500077221 */ /* 0x004fca0000000000 */
[----:B------:R-:W-:Y:S01]  /*0190*/  STG.E desc[UR6][R2.64], R7 ;  /* 0x0000000702007986 */ /* 0x000fe2000c101906 */
[----:B------:R-:W-:Y:S05]  /*01a0*/  EXIT ;  /* 0x000000000000794d */ /* 0x000fea0003800000 */
.L_x_3:
        /* <DEDUP_REMOVED lines=13> */
.L_x_102:


//--------------------- .text._Z16backtrack_kernelPiS_S_PfS0_iiiiS0_ --------------------------
	.section	.text._Z16backtrack_kernelPiS_S_PfS0_iiiiS0_,"ax",@progbits
	.align	128
        .global         _Z16backtrack_kernelPiS_S_PfS0_iiiiS0_
        .type           _Z16backtrack_kernelPiS_S_PfS0_iiiiS0_,@function
        .size           _Z16backtrack_kernelPiS_S_PfS0_iiiiS0_,(.L_x_98 - _Z16backtrack_kernelPiS_S_PfS0_iiiiS0_)
        .other          _Z16backtrack_kernelPiS_S_PfS0_iiiiS0_,@"STO_CUDA_ENTRY STV_DEFAULT"
_Z16backtrack_kernelPiS_S_PfS0_iiiiS0_:
.text._Z16backtrack_kernelPiS_S_PfS0_iiiiS0_:
        /* <DEDUP_REMOVED lines=9> */
[----:B------:R-:W1:Y:S07]  /*0090*/  LDCU.64 UR4, c[0x0][0x358] ;  /* 0x00006b00ff0477ac */ /* 0x000e6e0008000a00 */
[----:B------:R-:W2:Y:S01]  /*00a0*/  LDC R6, c[0x0][0x3b0] ;  /* 0x0000ec00ff067b82 */ /* 0x000ea20000000800 */
[----:B0-----:R-:W-:-:S06]  /*00b0*/  IMAD.WIDE R2, R9, 0x4, R2 ;  /* 0x0000000409027825 */ /* 0x001fcc00078e0202 */
[----:B-1----:R-:W3:Y:S01]  /*00c0*/  LDG.E R2, desc[UR4][R2.64] ;  /* 0x0000000402027981 */ /* 0x002ee2000c1e1900 */
[----:B--2---:R-:W-:-:S04]  /*00d0*/  IADD3 R5, PT, PT, R6, -0x1, RZ ;  /* 0xffffffff06057810 */ /* 0x004fc80007ffe0ff */
[----:B---3--:R-:W-:-:S13]  /*00e0*/  ISETP.NE.AND P0, PT, R2, R5, PT ;  /* 0x000000050200720c */ /* 0x008fda0003f05270 */
[----:B------:R-:W-:Y:S05]  /*00f0*/  @P0 EXIT ;  /* 0x000000000000094d */ /* 0x000fea0003800000 */
[----:B------:R-:W0:Y:S01]  /*0100*/  LDC.64 R2, c[0x0][0x380] ;  /* 0x0000e000ff027b82 */ /* 0x000e220000000a00 */
[----:B------:R-:W1:Y:S01]  /*0110*/  LDCU UR7, c[0x0][0x3ac] ;  /* 0x00007580ff0777ac */ /* 0x000e620008000800 */
[----:B------:R-:W-:-:S04]  /*0120*/  IADD3 R0, PT, PT, R9, 0x1, RZ ;  /* 0x0000000109007810 */ /* 0x000fc80007ffe0ff */
[----:B------:R-:W-:Y:S02]  /*0130*/  ISETP.GE.AND P0, PT, R0, UR6, PT ;  /* 0x0000000600007c0c */ /* 0x000fe4000bf06270 */
[----:B------:R-:W2:Y:S01]  /*0140*/  LDC.64 R22, c[0x0][0x3a0] ;  /* 0x0000e800ff167b82 */ /* 0x000ea20000000a00 */
[----:B-1----:R-:W-:Y:S01]  /*0150*/  MOV R7, UR7 ;  /* 0x0000000700077c02 */ /* 0x002fe20008000f00 */
[----:B0-----:R-:W-:-:S09]  /*0160*/  IMAD.WIDE R2, R9, 0x4, R2 ;  /* 0x0000000409027825 */ /* 0x001fd200078e0202 */
[----:B------:R-:W3:Y:S04]  /*0170*/  @!P0 LDG.E R7, desc[UR4][R2.64+0x4] ;  /* 0x0000040402078981 */ /* 0x000ee8000c1e1900 */
[----:B------:R-:W3:Y:S01]  /*0180*/  LDG.E R8, desc[UR4][R2.64] ;  /* 0x0000000402087981 */ /* 0x000ee2000c1e1900 */
[----:B------:R-:W-:Y:S01]  /*0190*/  BSSY B1, `(.L_x_4) ;  /* 0x00001eb000017945 */ /* 0x000fe20003800000 */
[----:B--2---:R-:W-:Y:S01]  /*01a0*/  IMAD.WIDE R22, R9, 0x4, R22 ;  /* 0x0000000409167825 */ /* 0x004fe200078e0216 */
[----:B---3--:R-:W-:-:S13]  /*01b0*/  ISETP.GE.AND P0, PT, R8, R7, PT ;  /* 0x000000070800720c */ /* 0x008fda0003f06270 */
[----:B------:R-:W-:Y:S05]  /*01c0*/  @P0 BRA `(.L_x_5) ;  /* 0x0000001c009c0947 */ /* 0x000fea0003800000 */
[----:B------:R-:W0:Y:S01]  /*01d0*/  LDC.64 R20, c[0x0][0x398] ;  /* 0x0000e600ff147b82 */ /* 0x000e220000000a00 */
[CC--:B------:R-:W-:Y:S01]  /*01e0*/  IADD3 R0, PT, PT, R8.reuse, -R7.reuse, RZ ;  /* 0x8000000708007210 */ /* 0x0c0fe20007ffe0ff */
[----:B------:R-:W-:Y:S01]  /*01f0*/  BSSY B0, `(.L_x_6) ;  /* 0x00000f5000007945 */ /* 0x000fe20003800000 */
[----:B------:R-:W-:Y:S02]  /*0200*/  IADD3 R7, PT, PT, -R8, R7, RZ ;  /* 0x0000000708077210 */ /* 0x000fe40007ffe1ff */
[----:B------:R-:W-:Y:S02]  /*0210*/  ISETP.GT.U32.AND P0, PT, R0, -0x8, PT ;  /* 0xfffffff80000780c */ /* 0x000fe40003f04070 */
[----:B------:R-:W-:Y:S02]  /*0220*/  IADD3 R6, PT, PT, R6, -0x2, RZ ;  /* 0xfffffffe06067810 */ /* 0x000fe40007ffe0ff */
[----:B------:R-:W-:Y:S01]  /*0230*/  LOP3.LUT R5, R7, 0x7, RZ, 0xc0, !PT ;  /* 0x0000000707057812 */ /* 0x000fe200078ec0ff */
[----:B0-----:R-:W-:-:S08]  /*0240*/  IMAD.WIDE R20, R9, 0x4, R20 ;  /* 0x0000000409147825 */ /* 0x001fd000078e0214 */
[----:B------:R-:W-:Y:S05]  /*0250*/  @P0 BRA `(.L_x_7) ;  /* 0x0000000c00b80947 */ /* 0x000fea0003800000 */
[----:B------:R-:W0:Y:S01]  /*0260*/  LDC.64 R12, c[0x0][0x388] ;  /* 0x0000e200ff0c7b82 */ /* 0x000e220000000a00 */
[----:B------:R-:W-:-:S04]  /*0270*/  LOP3.LUT R4, R7, 0xfffffff8, RZ, 0xc0, !PT ;  /* 0xfffffff807047812 */ /* 0x000fc800078ec0ff */
[----:B------:R-:W-:-:S03]  /*0280*/  IADD3 R4, PT, PT, -R4, RZ, RZ ;  /* 0x000000ff04047210 */ /* 0x000fc60007ffe1ff */
[----:B------:R-:W1:Y:S08]  /*0290*/  LDC.64 R18, c[0x0][0x390] ;  /* 0x0000e400ff127b82 */ /* 0x000e700000000a00 */
[----:B------:R-:W2:Y:S08]  /*02a0*/  LDC.64 R16, c[0x0][0x3a0] ;  /* 0x0000e800ff107b82 */ /* 0x000eb00000000a00 */
[----:B------:R-:W3:Y:S01]  /*02b0*/  LDC.64 R14, c[0x0][0x398] ;  /* 0x0000e600ff0e7b82 */ /* 0x000ee20000000a00 */
[----:B0-----:R-:W-:-:S04]  /*02c0*/  IADD3 R12, P0, PT, R12, 0x10, RZ ;  /* 0x000000100c0c7810 */ /* 0x001fc80007f1e0ff */
[----:B------:R-:W-:-:S09]  /*02d0*/  IADD3.X R13, PT, PT, RZ, R13, RZ, P0, !PT ;  /* 0x0000000dff0d7210 */ /* 0x000fd200007fe4ff */
.L_x_40:
[----:B0-----:R-:W-:-:S05]  /*02e0*/  IMAD.WIDE R10, R8, 0x4, R12 ;  /* 0x00000004080a7825 */ /* 0x001fca00078e020c */
[----:B------:R-:W1:Y:S02]  /*02f0*/  LDG.E R29, desc[UR4][R10.64+-0x10] ;  /* 0xfffff0040a1d7981 */ /* 0x000e64000c1e1900 */
[----:B-1----:R-:W-:-:S06]  /*0300*/  IMAD.WIDE R2, R29, 0x4, R18 ;  /* 0x000000041d027825 */ /* 0x002fcc00078e0212 */
[----:B------:R-:W4:Y:S01]  /*0310*/  LDG.E R3, desc[UR4][R2.64] ;  /* 0x0000000402037981 */ /* 0x000f22000c1e1900 */
[----:B------:R-:W-:Y:S01]  /*0320*/  IADD3 R4, PT, PT, R4, 0x8, RZ ;  /* 0x0000000804047810 */ /* 0x000fe20007ffe0ff */
[----:B------:R-:W-:Y:S05]  /*0330*/  YIELD ;  /* 0x0000000000007946 */ /* 0x000fea0003800000 */
[----:B------:R-:W-:Y:S01]  /*0340*/  BSSY.RECONVERGENT B4, `(.L_x_8) ;  /* 0x0000019000047945 */ /* 0x000fe20003800200 */
[----:B------:R-:W-:Y:S02]  /*0350*/  ISETP.NE.AND P2, PT, R4, RZ, PT ;  /* 0x000000ff0400720c */ /* 0x000fe40003f45270 */
[----:B----4-:R-:W-:-:S13]  /*0360*/  ISETP.NE.AND P0, PT, R3, R6, PT ;  /* 0x000000060300720c */ /* 0x010fda0003f05270 */
[----:B------:R-:W-:Y:S05]  /*0370*/  @P0 BRA `(.L_x_9) ;  /* 0x0000000000540947 */ /* 0x000fea0003800000 */
[----:B------:R-:W4:Y:S01]  /*0380*/  LDG.E R0, desc[UR4][R20.64] ;  /* 0x0000000414007981 */ /* 0x000f22000c1e1900 */
[----:B---3--:R-:W-:-:S06]  /*0390*/  IMAD.WIDE R2, R29, 0x4, R14 ;  /* 0x000000041d027825 */ /* 0x008fcc00078e020e */
[----:B------:R-:W3:Y:S01]  /*03a0*/  LDG.E R3, desc[UR4][R2.64] ;  /* 0x0000000402037981 */ /* 0x000ee2000c1e1900 */
[----:B------:R-:W-:Y:S01]  /*03b0*/  BSSY.RECONVERGENT B5, `(.L_x_10) ;  /* 0x000000d000057945 */ /* 0x000fe20003800200 */
[----:B----4-:R-:W0:Y:S08]  /*03c0*/  MUFU.RCP R25, R0 ;  /* 0x0000000000197308 */ /* 0x010e300000001000 */
[----:B---3--:R-:W1:Y:S01]  /*03d0*/  FCHK P0, R3, R0 ;  /* 0x0000000003007302 */ /* 0x008e620000000000 */
[----:B0-----:R-:W-:-:S04]  /*03e0*/  FFMA R24, -R0, R25, 1 ;  /* 0x3f80000000187423 */ /* 0x001fc80000000119 */
[----:B------:R-:W-:Y:S01]  /*03f0*/  FFMA R26, R25, R24, R25 ;  /* 0x00000018191a7223 */ /* 0x000fe20000000019 */
[----:B--2---:R-:W-:-:S04]  /*0400*/  IMAD.WIDE R24, R29, 0x4, R16 ;  /* 0x000000041d187825 */ /* 0x004fc800078e0210 */
[----:B------:R-:W-:-:S04]  /*0410*/  FFMA R27, R3, R26, RZ ;  /* 0x0000001a031b7223 */ /* 0x000fc800000000ff */
[----:B------:R-:W-:-:S04]  /*0420*/  FFMA R28, -R0, R27, R3 ;  /* 0x0000001b001c7223 */ /* 0x000fc80000000103 */
[----:B------:R-:W-:Y:S01]  /*0430*/  FFMA R26, R26, R28, R27 ;  /* 0x0000001c1a1a7223 */ /* 0x000fe2000000001b */
[----:B-1----:R-:W-:Y:S06]  /*0440*/  @!P0 BRA `(.L_x_11) ;  /* 0x00000000000c8947 */ /* 0x002fec0003800000 */
[----:B------:R-:W-:-:S07]  /*0450*/  MOV R26, 0x470 ;  /* 0x00000470001a7802 */ /* 0x000fce0000000f00 */
[----:B------:R-:W-:Y:S05]  /*0460*/  CALL.REL.NOINC `($__internal_0_$__cuda_sm3x_div_rn_noftz_f32_slowpath) ;  /* 0x0000001c00207944 */ /* 0x000fea0003c00000 */
[----:B------:R-:W-:-:S07]  /*0470*/  MOV R26, R0 ;  /* 0x00000000001a7202 */ /* 0x000fce0000000f00 */
.L_x_11:
[----:B------:R-:W-:Y:S05]  /*0480*/  BSYNC.RECONVERGENT B5 ;  /* 0x0000000000057941 */ /* 0x000fea0003800200 */
.L_x_10:
[----:B------:R-:W2:Y:S02]  /*0490*/  LDG.E R0, desc[UR4][R22.64] ;  /* 0x0000000416007981 */ /* 0x000ea4000c1e1900 */
[----:B--2---:R-:W-:-:S04]  /*04a0*/  FADD R3, R0, 1 ;  /* 0x3f80000000037421 */ /* 0x004fc80000000000 */
[----:B------:R-:W-:-:S05]  /*04b0*/  FMUL R3, R3, R26 ;  /* 0x0000001a03037220 */ /* 0x000fca0000400000 */
[----:B------:R0:W-:Y:S02]  /*04c0*/  REDG.E.ADD.F32.FTZ.RN.STRONG.GPU desc[UR4][R24.64], R3 ;  /* 0x00000003180079a6 */ /* 0x0001e4000c12f304 */
.L_x_9:
[----:B------:R-:W-:Y:S05]  /*04d0*/  BSYNC.RECONVERGENT B4 ;  /* 0x0000000000047941 */ /* 0x000fea0003800200 */
.L_x_8:
[----:B------:R-:W0:Y:S02]  /*04e0*/  LDG.E R29, desc[UR4][R10.64+-0xc] ;  /* 0xfffff4040a1d7981 */ /* 0x000e24000c1e1900 */
[----:B0-----:R-:W-:-:S06]  /*04f0*/  IMAD.WIDE R2, R29, 0x4, R18 ;  /* 0x000000041d027825 */ /* 0x001fcc00078e0212 */
[----:B------:R-:W4:Y:S01]  /*0500*/  LDG.E R3, desc[UR4][R2.64] ;  /* 0x0000000402037981 */ /* 0x000f22000c1e1900 */
[----:B------:R-:W-:Y:S01]  /*0510*/  BSSY.RECONVERGENT B4, `(.L_x_12) ;  /* 0x0000018000047945 */ /* 0x000fe20003800200 */
        /* <DEDUP_REMOVED lines=18> */
.L_x_15:
[----:B------:R-:W-:Y:S05]  /*0640*/  BSYNC.RECONVERGENT B5 ;  /* 0x0000000000057941 */ /* 0x000fea0003800200 */
.L_x_14:
[----:B------:R-:W2:Y:S02]  /*0650*/  LDG.E R0, desc[UR4][R22.64] ;  /* 0x0000000416007981 */ /* 0x000ea4000c1e1900 */
[----:B--2---:R-:W-:-:S04]  /*0660*/  FADD R3, R0, 1 ;  /* 0x3f80000000037421 */ /* 0x004fc80000000000 */
[----:B------:R-:W-:-:S05]  /*0670*/  FMUL R3, R3, R26 ;  /* 0x0000001a03037220 */ /* 0x000fca0000400000 */
[----:B------:R0:W-:Y:S02]  /*0680*/  REDG.E.ADD.F32.FTZ.RN.STRONG.GPU desc[UR4][R24.64], R3 ;  /* 0x00000003180079a6 */ /* 0x0001e4000c12f304 */
.L_x_13:
[----:B------:R-:W-:Y:S05]  /*0690*/  BSYNC.RECONVERGENT B4 ;  /* 0x0000000000047941 */ /* 0x000fea0003800200 */
.L_x_12:
        /* <DEDUP_REMOVED lines=22> */
.L_x_19:
[----:B------:R-:W-:Y:S05]  /*0800*/  BSYNC.RECONVERGENT B5 ;  /* 0x0000000000057941 */ /* 0x000fea0003800200 */
.L_x_18:
[----:B------:R-:W2:Y:S02]  /*0810*/  LDG.E R0, desc[UR4][R22.64] ;  /* 0x0000000416007981 */ /* 0x000ea4000c1e1900 */
[----:B--2---:R-:W-:-:S04]  /*0820*/  FADD R3, R0, 1 ;  /* 0x3f80000000037421 */ /* 0x004fc80000000000 */
[----:B------:R-:W-:-:S05]  /*0830*/  FMUL R3, R3, R26 ;  /* 0x0000001a03037220 */ /* 0x000fca0000400000 */
[----:B------:R0:W-:Y:S02]  /*0840*/  REDG.E.ADD.F32.FTZ.RN.STRONG.GPU desc[UR4][R24.64], R3 ;  /* 0x00000003180079a6 */ /* 0x0001e4000c12f304 */
.L_x_17:
[----:B------:R-:W-:Y:S05]  /*0850*/  BSYNC.RECONVERGENT B4 ;  /* 0x0000000000047941 */ /* 0x000fea0003800200 */
.L_x_16:
        /* <DEDUP_REMOVED lines=22> */
.L_x_23:
[----:B------:R-:W-:Y:S05]  /*09c0*/  BSYNC.RECONVERGENT B5 ;  /* 0x0000000000057941 */ /* 0x000fea0003800200 */
.L_x_22:
[----:B------:R-:W2:Y:S02]  /*09d0*/  LDG.E R0, desc[UR4][R22.64] ;  /* 0x0000000416007981 */ /* 0x000ea4000c1e1900 */
[----:B--2---:R-:W-:-:S04]  /*09e0*/  FADD R3, R0, 1 ;  /* 0x3f80000000037421 */ /* 0x004fc80000000000 */
[----:B------:R-:W-:-:S05]  /*09f0*/  FMUL R3, R3, R26 ;  /* 0x0000001a03037220 */ /* 0x000fca0000400000 */
[----:B------:R0:W-:Y:S02]  /*0a00*/  REDG.E.ADD.F32.FTZ.RN.STRONG.GPU desc[UR4][R24.64], R3 ;  /* 0x00000003180079a6 */ /* 0x0001e4000c12f304 */
.L_x_21:
[----:B------:R-:W-:Y:S05]  /*0a10*/  BSYNC.RECONVERGENT B4 ;  /* 0x0000000000047941 */ /* 0x000fea0003800200 */
.L_x_20:
        /* <DEDUP_REMOVED lines=22> */
.L_x_27:
[----:B------:R-:W-:Y:S05]  /*0b80*/  BSYNC.RECONVERGENT B5 ;  /* 0x0000000000057941 */ /* 0x000fea0003800200 */
.L_x_26:
[----:B------:R-:W2:Y:S02]  /*0b90*/  LDG.E R0, desc[UR4][R22.64] ;  /* 0x0000000416007981 */ /* 0x000ea4000c1e1900 */
[----:B--2---:R-:W-:-:S04]  /*0ba0*/  FADD R3, R0, 1 ;  /* 0x3f80000000037421 */ /* 0x004fc80000000000 */
[----:B------:R-:W-:-:S05]  /*0bb0*/  FMUL R3, R3, R26 ;  /* 0x0000001a03037220 */ /* 0x000fca0000400000 */
[----:B------:R0:W-:Y:S02]  /*0bc0*/  REDG.E.ADD.F32.FTZ.RN.STRONG.GPU desc[UR4][R24.64], R3 ;  /* 0x00000003180079a6 */ /* 0x0001e4000c12f304 */
.L_x_25:
[----:B------:R-:W-:Y:S05]  /*0bd0*/  BSYNC.RECONVERGENT B4 ;  /* 0x0000000000047941 */ /* 0x000fea0003800200 */
.L_x_24:
        /* <DEDUP_REMOVED lines=22> */
.L_x_31:
[----:B------:R-:W-:Y:S05]  /*0d40*/  BSYNC.RECONVERGENT B5 ;  /* 0x0000000000057941 */ /* 0x000fea0003800200 */
.L_x_30:
[----:B------:R-:W2:Y:S02]  /*0d50*/  LDG.E R0, desc[UR4][R22.64] ;  /* 0x0000000416007981 */ /* 0x000ea4000c1e1900 */
[----:B--2---:R-:W-:-:S04]  /*0d60*/  FADD R3, R0, 1 ;  /* 0x3f80000000037421 */ /* 0x004fc80000000000 */
[----:B------:R-:W-:-:S05]  /*0d70*/  FMUL R3, R3, R26 ;  /* 0x0000001a03037220 */ /* 0x000fca0000400000 */
[----:B------:R0:W-:Y:S02]  /*0d80*/  REDG.E.ADD.F32.FTZ.RN.STRONG.GPU desc[UR4][R24.64], R3 ;  /* 0x00000003180079a6 */ /* 0x0001e4000c12f304 */
.L_x_29:
[----:B------:R-:W-:Y:S05]  /*0d90*/  BSYNC.RECONVERGENT B4 ;  /* 0x0000000000047941 */ /* 0x000fea0003800200 */
.L_x_28:
        /* <DEDUP_REMOVED lines=22> */
.L_x_35:
[----:B------:R-:W-:Y:S05]  /*0f00*/  BSYNC.RECONVERGENT B5 ;  /* 0x0000000000057941 */ /* 0x000fea0003800200 */
.L_x_34:
[----:B------:R-:W2:Y:S02]  /*0f10*/  LDG.E R0, desc[UR4][R22.64] ;  /* 0x0000000416007981 */ /* 0x000ea4000c1e1900 */
[----:B--2---:R-:W-:-:S04]  /*0f20*/  FADD R3, R0, 1 ;  /* 0x3f80000000037421 */ /* 0x004fc80000000000 */
[----:B------:R-:W-:-:S05]  /*0f30*/  FMUL R3, R3, R26 ;  /* 0x0000001a03037220 */ /* 0x000fca0000400000 */
[----:B------:R0:W-:Y:S02]  /*0f40*/  REDG.E.ADD.F32.FTZ.RN.STRONG.GPU desc[UR4][R24.64], R3 ;  /* 0x00000003180079a6 */ /* 0x0001e4000c12f304 */
.L_x_33:
[----:B------:R-:W-:Y:S05]  /*0f50*/  BSYNC.RECONVERGENT B4 ;  /* 0x0000000000047941 */ /* 0x000fea0003800200 */
.L_x_32:
        /* <DEDUP_REMOVED lines=22> */
.L_x_39:
[----:B------:R-:W-:Y:S05]  /*10c0*/  BSYNC.RECONVERGENT B5 ;  /* 0x0000000000057941 */ /* 0x000fea0003800200 */
.L_x_38:
[----:B------:R-:W2:Y:S02]  /*10d0*/  LDG.E R0, desc[UR4][R22.64] ;  /* 0x0000000416007981 */ /* 0x000ea4000c1e1900 */
[----:B--2---:R-:W-:-:S04]  /*10e0*/  FADD R3, R0, 1 ;  /* 0x3f80000000037421 */ /* 0x004fc80000000000 */
[----:B------:R-:W-:-:S05]  /*10f0*/  FMUL R3, R3, R24 ;  /* 0x0000001803037220 */ /* 0x000fca0000400000 */
[----:B------:R0:W-:Y:S02]  /*1100*/  REDG.E.ADD.F32.FTZ.RN.STRONG.GPU desc[UR4][R10.64], R3 ;  /* 0x000000030a0079a6 */ /* 0x0001e4000c12f304 */
.L_x_37:
[----:B------:R-:W-:Y:S05]  /*1110*/  BSYNC.RECONVERGENT B4 ;  /* 0x0000000000047941 */ /* 0x000fea0003800200 */
.L_x_36:
[----:B------:R-:W-:Y:S01]  /*1120*/  IADD3 R8, PT, PT, R8, 0x8, RZ ;  /* 0x0000000808087810 */ /* 0x000fe20007ffe0ff */
[----:B------:R-:W-:Y:S06]  /*1130*/  @P2 BRA `(.L_x_40) ;  /* 0xfffffff000682947 */ /* 0x000fec000383ffff */
.L_x_7:
[----:B------:R-:W-:Y:S05]  /*1140*/  BSYNC B0 ;  /* 0x0000000000007941 */ /* 0x000fea0003800000 */
.L_x_6:
[----:B------:R-:W-:-:S13]  /*1150*/  ISETP.NE.AND P0, PT, R5, RZ, PT ;  /* 0x000000ff0500720c */ /* 0x000fda0003f05270 */
[----:B------:R-:W-:Y:S05]  /*1160*/  @!P0 BRA `(.L_x_5) ;  /* 0x0000000c00b48947 */ /* 0x000fea0003800000 */
[----:B------:R-:W-:Y:S01]  /*1170*/  ISETP.GE.U32.AND P0, PT, R5, 0x4, PT ;  /* 0x000000040500780c */ /* 0x000fe20003f06070 */
[----:B------:R-:W-:Y:S01]  /*1180*/  BSSY.RECONVERGENT B0, `(.L_x_41) ;  /* 0x0000082000007945 */ /* 0x000fe20003800200 */
[----:B------:R-:W-:-:S11]  /*1190*/  LOP3.LUT R4, R7, 0x3, RZ, 0xc0, !PT ;  /* 0x0000000307047812 */ /* 0x000fd600078ec0ff */
[----:B------:R-:W-:Y:S05]  /*11a0*/  @!P0 BRA `(.L_x_42) ;  /* 0x0000000400fc8947 */ /* 0x000fea0003800000 */
[----:B------:R-:W1:Y:S08]  /*11b0*/  LDC.64 R12, c[0x0][0x388] ;  /* 0x0000e200ff0c7b82 */ /* 0x000e700000000a00 */
[----:B0-----:R-:W0:Y:S01]  /*11c0*/  LDC.64 R2, c[0x0][0x390] ;  /* 0x0000e400ff027b82 */ /* 0x001e220000000a00 */
[----:B-1----:R-:W-:-:S05]  /*11d0*/  IMAD.WIDE R12, R8, 0x4, R12 ;  /* 0x00000004080c7825 */ /* 0x002fca00078e020c */
[----:B--2---:R-:W0:Y:S02]  /*11e0*/  LDG.E R17, desc[UR4][R12.64] ;  /* 0x000000040c117981 */ /* 0x004e24000c1e1900 */
[----:B0-----:R-:W-:-:S06]  /*11f0*/  IMAD.WIDE R2, R17, 0x4, R2 ;  /* 0x0000000411027825 */ /* 0x001fcc00078e0202 */
[----:B------:R-:W2:Y:S01]  /*1200*/  LDG.E R3, desc[UR4][R2.64] ;  /* 0x0000000402037981 */ /* 0x000ea2000c1e1900 */
[----:B------:R-:W-:Y:S01]  /*1210*/  BSSY.RECONVERGENT B4, `(.L_x_43) ;  /* 0x000001a000047945 */ /* 0x000fe20003800200 */
[----:B--2---:R-:W-:-:S13]  /*1220*/  ISETP.NE.AND P0, PT, R3, R6, PT ;  /* 0x000000060300720c */ /* 0x004fda0003f05270 */
[----:B------:R-:W-:Y:S05]  /*1230*/  @P0 BRA `(.L_x_44) ;  /* 0x00000000005c0947 */ /* 0x000fea0003800000 */
[----:B------:R-:W0:Y:S01]  /*1240*/  LDC.64 R2, c[0x0][0x398] ;  /* 0x0000e600ff027b82 */ /* 0x000e220000000a00 */
[----:B------:R-:W2:Y:S07]  /*1250*/  LDG.E R0, desc[UR4][R20.64] ;  /* 0x0000000414007981 */ /* 0x000eae000c1e1900 */
[----:B------:R-:W1:Y:S01]  /*1260*/  LDC.64 R10, c[0x0][0x3a0] ;  /* 0x0000e800ff0a7b82 */ /* 0x000e620000000a00 */
[----:B0-----:R-:W-:-:S06]  /*1270*/  IMAD.WIDE R2, R17, 0x4, R2 ;  /* 0x0000000411027825 */ /* 0x001fcc00078e0202 */
[----:B------:R-:W4:Y:S01]  /*1280*/  LDG.E R3, desc[UR4][R2.64] ;  /* 0x0000000402037981 */ /* 0x000f22000c1e1900 */
[----:B------:R-:W-:Y:S01]  /*1290*/  BSSY.RECONVERGENT B5, `(.L_x_45) ;  /* 0x000000d000057945 */ /* 0x000fe20003800200 */
[----:B-1----:R-:W-:Y:S01]  /*12a0*/  IMAD.WIDE R10, R17, 0x4, R10 ;  /* 0x00000004110a7825 */ /* 0x002fe200078e020a */
[----:B--2---:R-:W3:Y:S03]  /*12b0*/  MUFU.RCP R5, R0 ;  /* 0x0000000000057308 */ /* 0x004ee60000001000 */
[----:B---3--:R-:W-:-:S04]  /*12c0*/  FFMA R14, -R0, R5, 1 ;  /* 0x3f800000000e7423 */ /* 0x008fc80000000105 */
[----:B------:R-:W-:Y:S01]  /*12d0*/  FFMA R14, R5, R14, R5 ;  /* 0x0000000e050e7223 */ /* 0x000fe20000000005 */
[----:B----4-:R-:W0:Y:S03]  /*12e0*/  FCHK P0, R3, R0 ;  /* 0x0000000003007302 */ /* 0x010e260000000000 */
[----:B------:R-:W-:-:S04]  /*12f0*/  FFMA R5, R3, R14, RZ ;  /* 0x0000000e03057223 */ /* 0x000fc800000000ff */
[----:B------:R-:W-:-:S04]  /*1300*/  FFMA R15, -R0, R5, R3 ;  /* 0x00000005000f7223 */ /* 0x000fc80000000103 */
[----:B------:R-:W-:Y:S01]  /*1310*/  FFMA R5, R14, R15, R5 ;  /* 0x0000000f0e057223 */ /* 0x000fe20000000005 */
[----:B0-----:R-:W-:Y:S06]  /*1320*/  @!P0 BRA `(.L_x_46) ;  /* 0x00000000000c8947 */ /* 0x001fec0003800000 */
[----:B------:R-:W-:-:S07]  /*1330*/  MOV R26, 0x1350 ;  /* 0x00001350001a7802 */ /* 0x000fce0000000f00 */
[----:B------:R-:W-:Y:S05]  /*1340*/  CALL.REL.NOINC `($__internal_0_$__cuda_sm3x_div_rn_noftz_f32_slowpath) ;  /* 0x0000000c00687944 */ /* 0x000fea0003c00000 */
[----:B------:R-:W-:-:S07]  /*1350*/  MOV R5, R0 ;  /* 0x0000000000057202 */ /* 0x000fce0000000f00 */
.L_x_46:
[----:B------:R-:W-:Y:S05]  /*1360*/  BSYNC.RECONVERGENT B5 ;  /* 0x0000000000057941 */ /* 0x000fea0003800200 */
.L_x_45:
[----:B------:R-:W2:Y:S02]  /*1370*/  LDG.E R0, desc[UR4][R22.64] ;  /* 0x0000000416007981 */ /* 0x000ea4000c1e1900 */
[----:B--2---:R-:W-:-:S04]  /*1380*/  FADD R0, R0, 1 ;  /* 0x3f80000000007421 */ /* 0x004fc80000000000 */
[----:B------:R-:W-:-:S05]  /*1390*/  FMUL R5, R0, R5 ;  /* 0x0000000500057220 */ /* 0x000fca0000400000 */
[----:B------:R0:W-:Y:S02]  /*13a0*/  REDG.E.ADD.F32.FTZ.RN.STRONG.GPU desc[UR4][R10.64], R5 ;  /* 0x000000050a0079a6 */ /* 0x0001e4000c12f304 */
.L_x_44:
[----:B------:R-:W-:Y:S05]  /*13b0*/  BSYNC.RECONVERGENT B4 ;  /* 0x0000000000047941 */ /* 0x000fea0003800200 */
.L_x_43:
[----:B------:R-:W2:Y:S01]  /*13c0*/  LDG.E R17, desc[UR4][R12.64+0x4] ;  /* 0x000004040c117981 */ /* 0x000ea2000c1e1900 */
[----:B------:R-:W2:Y:S02]  /*13d0*/  LDC.64 R2, c[0x0][0x390] ;  /* 0x0000e400ff027b82 */ /* 0x000ea40000000a00 */
[----:B--2---:R-:W-:-:S06]  /*13e0*/  IMAD.WIDE R2, R17, 0x4, R2 ;  /* 0x0000000411027825 */ /* 0x004fcc00078e0202 */
[----:B------:R-:W2:Y:S01]  /*13f0*/  LDG.E R3, desc[UR4][R2.64] ;  /* 0x0000000402037981 */ /* 0x000ea2000c1e1900 */
[----:B------:R-:W-:Y:S01]  /*1400*/  BSSY.RECONVERGENT B4, `(.L_x_47) ;  /* 0x000001a000047945 */ /* 0x000fe20003800200 */
[----:B--2---:R-:W-:-:S13]  /*1410*/  ISETP.NE.AND P0, PT, R3, R6, PT ;  /* 0x000000060300720c */ /* 0x004fda0003f05270 */
[----:B------:R-:W-:Y:S05]  /*1420*/  @P0 BRA `(.L_x_48) ;  /* 0x00000000005c0947 */ /* 0x000fea0003800000 */
[----:B------:R-:W1:Y:S01]  /*1430*/  LDC.64 R2, c[0x0][0x398] ;  /* 0x0000e600ff027b82 */ /* 0x000e620000000a00 */
[----:B------:R-:W2:Y:S07]  /*1440*/  LDG.E R0, desc[UR4][R20.64] ;  /* 0x0000000414007981 */ /* 0x000eae000c1e1900 */
[----:B0-----:R-:W0:Y:S01]  /*1450*/  LDC.64 R10, c[0x0][0x3a0] ;  /* 0x0000e800ff0a7b82 */ /* 0x001e220000000a00 */
[----:B-1----:R-:W-:-:S06]  /*1460*/  IMAD.WIDE R2, R17, 0x4, R2 ;  /* 0x0000000411027825 */ /* 0x002fcc00078e0202 */
[----:B------:R-:W4:Y:S01]  /*1470*/  LDG.E R3, desc[UR4][R2.64] ;  /* 0x0000000402037981 */ /* 0x000f22000c1e1900 */
[----:B------:R-:W-:Y:S01]  /*1480*/  BSSY.RECONVERGENT B5, `(.L_x_49) ;  /* 0x000000d000057945 */ /* 0x000fe20003800200 */
[----:B0-----:R-:W-:Y:S01]  /*1490*/  IMAD.WIDE R10, R17, 0x4, R10 ;  /* 0x00000004110a7825 */ /* 0x001fe200078e020a */
        /* <DEDUP_REMOVED lines=11> */
.L_x_50:
[----:B------:R-:W-:Y:S05]  /*1550*/  BSYNC.RECONVERGENT B5 ;  /* 0x0000000000057941 */ /* 0x000fea0003800200 */
.L_x_49:
[----:B------:R-:W2:Y:S02]  /*1560*/  LDG.E R0, desc[UR4][R22.64] ;  /* 0x0000000416007981 */ /* 0x000ea4000c1e1900 */
[----:B--2---:R-:W-:-:S04]  /*1570*/  FADD R0, R0, 1 ;  /* 0x3f80000000007421 */ /* 0x004fc80000000000 */
[----:B------:R-:W-:-:S05]  /*1580*/  FMUL R5, R0, R5 ;  /* 0x0000000500057220 */ /* 0x000fca0000400000 */
[----:B------:R1:W-:Y:S02]  /*1590*/  REDG.E.ADD.F32.FTZ.RN.STRONG.GPU desc[UR4][R10.64], R5 ;  /* 0x000000050a0079a6 */ /* 0x0003e4000c12f304 */
.L_x_48:
[----:B------:R-:W-:Y:S05]  /*15a0*/  BSYNC.RECONVERGENT B4 ;  /* 0x0000000000047941 */ /* 0x000fea0003800200 */
.L_x_47:
[----:B------:R-:W2:Y:S01]  /*15b0*/  LDG.E R17, desc[UR4][R12.64+0x8] ;  /* 0x000008040c117981 */ /* 0x000ea2000c1e1900 */
[----:B------:R-:W2:Y:S02]  /*15c0*/  LDC.64 R2, c[0x0][0x390] ;  /* 0x0000e400ff027b82 */ /* 0x000ea40000000a00 */
[----:B--2---:R-:W-:-:S06]  /*15d0*/  IMAD.WIDE R2, R17, 0x4, R2 ;  /* 0x0000000411027825 */ /* 0x004fcc00078e0202 */
[----:B------:R-:W2:Y:S01]  /*15e0*/  LDG.E R3, desc[UR4][R2.64] ;  /* 0x0000000402037981 */ /* 0x000ea2000c1e1900 */
[----:B------:R-:W-:Y:S01]  /*15f0*/  BSSY.RECONVERGENT B4, `(.L_x_51) ;  /* 0x000001a000047945 */ /* 0x000fe20003800200 */
[----:B--2---:R-:W-:-:S13]  /*1600*/  ISETP.NE.AND P0, PT, R3, R6, PT ;  /* 0x000000060300720c */ /* 0x004fda0003f05270 */
[----:B------:R-:W-:Y:S05]  /*1610*/  @P0 BRA `(.L_x_52) ;  /* 0x00000000005c0947 */ /* 0x000fea0003800000 */
[----:B------:R-:W2:Y:S01]  /*1620*/  LDC.64 R2, c[0x0][0x398] ;  /* 0x0000e600ff027b82 */ /* 0x000ea20000000a00 */
[----:B------:R-:W4:Y:S07]  /*1630*/  LDG.E R0, desc[UR4][R20.64] ;  /* 0x0000000414007981 */ /* 0x000f2e000c1e1900 */
[----:B01----:R-:W0:Y:S01]  /*1640*/  LDC.64 R10, c[0x0][0x3a0] ;  /* 0x0000e800ff0a7b82 */ /* 0x003e220000000a00 */
[----:B--2---:R-:W-:-:S06]  /*1650*/  IMAD.WIDE R2, R17, 0x4, R2 ;  /* 0x0000000411027825 */ /* 0x004fcc00078e0202 */
[----:B------:R-:W2:Y:S01]  /*1660*/  LDG.E R3, desc[UR4][R2.64] ;  /* 0x0000000402037981 */ /* 0x000ea2000c1e1900 */
[----:B------:R-:W-:Y:S01]  /*1670*/  BSSY.RECONVERGENT B5, `(.L_x_53) ;  /* 0x000000d000057945 */ /* 0x000fe20003800200 */
[----:B0-----:R-:W-:Y:S01]  /*1680*/  IMAD.WIDE R10, R17, 0x4, R10 ;  /* 0x00000004110a7825 */ /* 0x001fe200078e020a */
[----:B----4-:R-:W3:Y:S03]  /*1690*/  MUFU.RCP R5, R0 ;  /* 0x0000000000057308 */ /* 0x010ee60000001000 */
[----:B---3--:R-:W-:-:S04]  /*16a0*/  FFMA R14, -R0, R5, 1 ;  /* 0x3f800000000e7423 */ /* 0x008fc80000000105 */
[----:B------:R-:W-:Y:S01]  /*16b0*/  FFMA R14, R5, R14, R5 ;  /* 0x0000000e050e7223 */ /* 0x000fe20000000005 */
[----:B--2---:R-:W0:Y:S03]  /*16c0*/  FCHK P0, R3, R0 ;  /* 0x0000000003007302 */ /* 0x004e260000000000 */
[----:B------:R-:W-:-:S04]  /*16d0*/  FFMA R5, R3, R14, RZ ;  /* 0x0000000e03057223 */ /* 0x000fc800000000ff */
[----:B------:R-:W-:-:S04]  /*16e0*/  FFMA R15, -R0, R5, R3 ;  /* 0x00000005000f7223 */ /* 0x000fc80000000103 */
[----:B------:R-:W-:Y:S01]  /*16f0*/  FFMA R5, R14, R15, R5 ;  /* 0x0000000f0e057223 */ /* 0x000fe20000000005 */
[----:B0-----:R-:W-:Y:S06]  /*1700*/  @!P0 BRA `(.L_x_54) ;  /* 0x00000000000c8947 */ /* 0x001fec0003800000 */
[----:B------:R-:W-:-:S07]  /*1710*/  MOV R26, 0x1730 ;  /* 0x00001730001a7802 */ /* 0x000fce0000000f00 */
[----:B------:R-:W-:Y:S05]  /*1720*/  CALL.REL.NOINC `($__internal_0_$__cuda_sm3x_div_rn_noftz_f32_slowpath) ;  /* 0x0000000800707944 */ /* 0x000fea0003c00000 */
[----:B------:R-:W-:-:S07]  /*1730*/  MOV R5, R0 ;  /* 0x0000000000057202 */ /* 0x000fce0000000f00 */
.L_x_54:
[----:B------:R-:W-:Y:S05]  /*1740*/  BSYNC.RECONVERGENT B5 ;  /* 0x0000000000057941 */ /* 0x000fea0003800200 */
.L_x_53:
[----:B------:R-:W2:Y:S02]  /*1750*/  LDG.E R0, desc[UR4][R22.64] ;  /* 0x0000000416007981 */ /* 0x000ea4000c1e1900 */
[----:B--2---:R-:W-:-:S04]  /*1760*/  FADD R0, R0, 1 ;  /* 0x3f80000000007421 */ /* 0x004fc80000000000 */
[----:B------:R-:W-:-:S05]  /*1770*/  FMUL R5, R0, R5 ;  /* 0x0000000500057220 */ /* 0x000fca0000400000 */
[----:B------:R2:W-:Y:S02]  /*1780*/  REDG.E.ADD.F32.FTZ.RN.STRONG.GPU desc[UR4][R10.64], R5 ;  /* 0x000000050a0079a6 */ /* 0x0005e4000c12f304 */
.L_x_52:
[----:B------:R-:W-:Y:S05]  /*1790*/  BSYNC.RECONVERGENT B4 ;  /* 0x0000000000047941 */ /* 0x000fea0003800200 */
.L_x_51:
[----:B---3--:R-:W3:Y:S01]  /*17a0*/  LDG.E R15, desc[UR4][R12.64+0xc] ;  /* 0x00000c040c0f7981 */ /* 0x008ee2000c1e1900 */
[----:B------:R-:W3:Y:S02]  /*17b0*/  LDC.64 R2, c[0x0][0x390] ;  /* 0x0000e400ff027b82 */ /* 0x000ee40000000a00 */
[----:B---3--:R-:W-:-:S06]  /*17c0*/  IMAD.WIDE R2, R15, 0x4, R2 ;  /* 0x000000040f027825 */ /* 0x008fcc00078e0202 */
[----:B------:R-:W3:Y:S01]  /*17d0*/  LDG.E R3, desc[UR4][R2.64] ;  /* 0x0000000402037981 */ /* 0x000ee2000c1e1900 */
[----:B------:R-:W-:Y:S01]  /*17e0*/  BSSY.RECONVERGENT B4, `(.L_x_55) ;  /* 0x000001a000047945 */ /* 0x000fe20003800200 */
[----:B---3--:R-:W-:-:S13]  /*17f0*/  ISETP.NE.AND P0, PT, R3, R6, PT ;  /* 0x000000060300720c */ /* 0x008fda0003f05270 */
[----:B------:R-:W-:Y:S05]  /*1800*/  @P0 BRA `(.L_x_56) ;  /* 0x00000000005c0947 */ /* 0x000fea0003800000 */
[----:B------:R-:W3:Y:S01]  /*1810*/  LDC.64 R2, c[0x0][0x398] ;  /* 0x0000e600ff027b82 */ /* 0x000ee20000000a00 */
[----:B------:R-:W4:Y:S07]  /*1820*/  LDG.E R0, desc[UR4][R20.64] ;  /* 0x0000000414007981 */ /* 0x000f2e000c1e1900 */
[----:B012---:R-:W0:Y:S01]  /*1830*/  LDC.64 R10, c[0x0][0x3a0] ;  /* 0x0000e800ff0a7b82 */ /* 0x007e220000000a00 */
[----:B---3--:R-:W-:-:S06]  /*1840*/  IMAD.WIDE R2, R15, 0x4, R2 ;  /* 0x000000040f027825 */ /* 0x008fcc00078e0202 */
[----:B------:R-:W2:Y:S01]  /*1850*/  LDG.E R3, desc[UR4][R2.64] ;  /* 0x0000000402037981 */ /* 0x000ea2000c1e1900 */
[----:B------:R-:W-:Y:S01]  /*1860*/  BSSY.RECONVERGENT B5, `(.L_x_57) ;  /* 0x000000d000057945 */ /* 0x000fe20003800200 */
[----:B0-----:R-:W-:Y:S01]  /*1870*/  IMAD.WIDE R10, R15, 0x4, R10 ;  /* 0x000000040f0a7825 */ /* 0x001fe200078e020a */
[----:B----4-:R-:W0:Y:S03]  /*1880*/  MUFU.RCP R5, R0 ;  /* 0x0000000000057308 */ /* 0x010e260000001000 */
[----:B0-----:R-:W-:-:S04]  /*1890*/  FFMA R12, -R0, R5, 1 ;  /* 0x3f800000000c7423 */ /* 0x001fc80000000105 */
        /* <DEDUP_REMOVED lines=9> */
.L_x_58:
[----:B------:R-:W-:Y:S05]  /*1930*/  BSYNC.RECONVERGENT B5 ;  /* 0x0000000000057941 */ /* 0x000fea0003800200 */
.L_x_57:
[----:B------:R-:W2:Y:S02]  /*1940*/  LDG.E R0, desc[UR4][R22.64] ;  /* 0x0000000416007981 */ /* 0x000ea4000c1e1900 */
[----:B--2---:R-:W-:-:S04]  /*1950*/  FADD R0, R0, 1 ;  /* 0x3f80000000007421 */ /* 0x004fc80000000000 */
[----:B------:R-:W-:-:S05]  /*1960*/  FMUL R5, R0, R5 ;  /* 0x0000000500057220 */ /* 0x000fca0000400000 */
[----:B------:R3:W-:Y:S02]  /*1970*/  REDG.E.ADD.F32.FTZ.RN.STRONG.GPU desc[UR4][R10.64], R5 ;  /* 0x000000050a0079a6 */ /* 0x0007e4000c12f304 */
.L_x_56:
[----:B------:R-:W-:Y:S05]  /*1980*/  BSYNC.RECONVERGENT B4 ;  /* 0x0000000000047941 */ /* 0x000fea0003800200 */
.L_x_55:
[----:B------:R-:W-:-:S07]  /*1990*/  IADD3 R8, PT, PT, R8, 0x4, RZ ;  /* 0x0000000408087810 */ /* 0x000fce0007ffe0ff */
.L_x_42:
[----:B------:R-:W-:Y:S05]  /*19a0*/  BSYNC.RECONVERGENT B0 ;  /* 0x0000000000007941 */ /* 0x000fea0003800200 */
.L_x_41:
[----:B------:R-:W-:-:S13]  /*19b0*/  ISETP.NE.AND P0, PT, R4, RZ, PT ;  /* 0x000000ff0400720c */ /* 0x000fda0003f05270 */
[----:B------:R-:W-:Y:S05]  /*19c0*/  @!P0 BRA `(.L_x_5) ;  /* 0x00000004009c8947 */ /* 0x000fea0003800000 */
[----:B------:R-:W-:Y:S01]  /*19d0*/  ISETP.NE.AND P0, PT, R4, 0x1, PT ;  /* 0x000000010400780c */ /* 0x000fe20003f05270 */
[----:B------:R-:W-:-:S12]  /*19e0*/  BSSY.RECONVERGENT B0, `(.L_x_59) ;  /* 0x0000043000007945 */ /* 0x000fd80003800200 */
[----:B------:R-:W-:Y:S05]  /*19f0*/  @!P0 BRA `(.L_x_60) ;  /* 0x0000000400048947 */ /* 0x000fea0003800000 */
[----:B0123--:R-:W0:Y:S08]  /*1a00*/  LDC.64 R4, c[0x0][0x388] ;  /* 0x0000e200ff047b82 */ /* 0x00fe300000000a00 */
[----:B------:R-:W1:Y:S01]  /*1a10*/  LDC.64 R2, c[0x0][0x390] ;  /* 0x0000e400ff027b82 */ /* 0x000e620000000a00 */
[----:B0-----:R-:W-:-:S05]  /*1a20*/  IMAD.WIDE R4, R8, 0x4, R4 ;  /* 0x0000000408047825 */ /* 0x001fca00078e0204 */
[----:B------:R-:W1:Y:S02]  /*1a30*/  LDG.E R15, desc[UR4][R4.64] ;  /* 0x00000004040f7981 */ /* 0x000e64000c1e1900 */
[----:B-1----:R-:W-:-:S06]  /*1a40*/  IMAD.WIDE R2, R15, 0x4, R2 ;  /* 0x000000040f027825 */ /* 0x002fcc00078e0202 */
        /* <DEDUP_REMOVED lines=8> */
[----:B------:R-:W3:Y:S01]  /*1ad0*/  LDG.E R3, desc[UR4][R2.64] ;  /* 0x0000000402037981 */ /* 0x000ee2000c1e1900 */
[----:B------:R-:W-:Y:S01]  /*1ae0*/  BSSY.RECONVERGENT B5, `(.L_x_63) ;  /* 0x000000d000057945 */ /* 0x000fe20003800200 */
[----:B-1----:R-:W-:Y:S01]  /*1af0*/  IMAD.WIDE R10, R15, 0x4, R10 ;  /* 0x000000040f0a7825 */ /* 0x002fe200078e020a */
[----:B--2---:R-:W0:Y:S03]  /*1b00*/  MUFU.RCP R13, R0 ;  /* 0x00000000000d7308 */ /* 0x004e260000001000 */
[----:B0-----:R-:W-:-:S04]  /*1b10*/  FFMA R12, -R0, R13, 1 ;  /* 0x3f800000000c7423 */ /* 0x001fc8000000010d */
[----:B------:R-:W-:Y:S01]  /*1b20*/  FFMA R12, R13, R12, R13 ;  /* 0x0000000c0d0c7223 */ /* 0x000fe2000000000d */
[----:B---3--:R-:W0:Y:S03]  /*1b30*/  FCHK P0, R3, R0 ;  /* 0x0000000003007302 */ /* 0x008e260000000000 */
[----:B------:R-:W-:-:S04]  /*1b40*/  FFMA R13, R3, R12, RZ ;  /* 0x0000000c030d7223 */ /* 0x000fc800000000ff */
[----:B------:R-:W-:-:S04]  /*1b50*/  FFMA R14, -R0, R13, R3 ;  /* 0x0000000d000e7223 */ /* 0x000fc80000000103 */
[----:B------:R-:W-:Y:S01]  /*1b60*/  FFMA R12, R12, R14, R13 ;  /* 0x0000000e0c0c7223 */ /* 0x000fe2000000000d */
[----:B0-----:R-:W-:Y:S06]  /*1b70*/  @!P0 BRA `(.L_x_64) ;  /* 0x00000000000c8947 */ /* 0x001fec0003800000 */
[----:B------:R-:W-:-:S07]  /*1b80*/  MOV R26, 0x1ba0 ;  /* 0x00001ba0001a7802 */ /* 0x000fce0000000f00 */
[----:B------:R-:W-:Y:S05]  /*1b90*/  CALL.REL.NOINC `($__internal_0_$__cuda_sm3x_div_rn_noftz_f32_slowpath) ;  /* 0x0000000400547944 */ /* 0x000fea0003c00000 */
[----:B------:R-:W-:-:S07]  /*1ba0*/  MOV R12, R0 ;  /* 0x00000000000c7202 */ /* 0x000fce0000000f00 */
.L_x_64:
[----:B------:R-:W-:Y:S05]  /*1bb0*/  BSYNC.RECONVERGENT B5 ;  /* 0x0000000000057941 */ /* 0x000fea0003800200 */
.L_x_63:
[----:B------:R-:W2:Y:S02]  /*1bc0*/  LDG.E R0, desc[UR4][R22.64] ;  /* 0x0000000416007981 */ /* 0x000ea4000c1e1900 */
[----:B--2---:R-:W-:-:S04]  /*1bd0*/  FADD R3, R0, 1 ;  /* 0x3f80000000037421 */ /* 0x004fc80000000000 */
[----:B------:R-:W-:-:S05]  /*1be0*/  FMUL R3, R3, R12 ;  /* 0x0000000c03037220 */ /* 0x000fca0000400000 */
[----:B------:R0:W-:Y:S02]  /*1bf0*/  REDG.E.ADD.F32.FTZ.RN.STRONG.GPU desc[UR4][R10.64], R3 ;  /* 0x000000030a0079a6 */ /* 0x0001e4000c12f304 */
.L_x_62:
[----:B------:R-:W-:Y:S05]  /*1c00*/  BSYNC.RECONVERGENT B4 ;  /* 0x0000000000047941 */ /* 0x000fea0003800200 */
.L_x_61:
[----:B------:R-:W2:Y:S01]  /*1c10*/  LDG.E R13, desc[UR4][R4.64+0x4] ;  /* 0x00000404040d7981 */ /* 0x000ea2000c1e1900 */
[----:B0-----:R-:W2:Y:S02]  /*1c20*/  LDC.64 R2, c[0x0][0x390] ;  /* 0x0000e400ff027b82 */ /* 0x001ea40000000a00 */
[----:B--2---:R-:W-:-:S06]  /*1c30*/  IMAD.WIDE R2, R13, 0x4, R2 ;  /* 0x000000040d027825 */ /* 0x004fcc00078e0202 */
        /* <DEDUP_REMOVED lines=22> */
.L_x_68:
[----:B------:R-:W-:Y:S05]  /*1da0*/  BSYNC.RECONVERGENT B5 ;  /* 0x0000000000057941 */ /* 0x000fea0003800200 */
.L_x_67:
[----:B------:R-:W2:Y:S02]  /*1db0*/  LDG.E R0, desc[UR4][R22.64] ;  /* 0x0000000416007981 */ /* 0x000ea4000c1e1900 */
[----:B--2---:R-:W-:-:S04]  /*1dc0*/  FADD R3, R0, 1 ;  /* 0x3f80000000037421 */ /* 0x004fc80000000000 */
[----:B------:R-:W-:-:S05]  /*1dd0*/  FMUL R3, R3, R10 ;  /* 0x0000000a03037220 */ /* 0x000fca0000400000 */
[----:B------:R0:W-:Y:S02]  /*1de0*/  REDG.E.ADD.F32.FTZ.RN.STRONG.GPU desc[UR4][R4.64], R3 ;  /* 0x00000003040079a6 */ /* 0x0001e4000c12f304 */
.L_x_66:
[----:B------:R-:W-:Y:S05]  /*1df0*/  BSYNC.RECONVERGENT B4 ;  /* 0x0000000000047941 */ /* 0x000fea0003800200 */
.L_x_65:
[----:B------:R-:W-:-:S07]  /*1e00*/  IADD3 R8, PT, PT, R8, 0x2, RZ ;  /* 0x0000000208087810 */ /* 0x000fce0007ffe0ff */
.L_x_60:
[----:B------:R-:W-:Y:S05]  /*1e10*/  BSYNC.RECONVERGENT B0 ;  /* 0x0000000000007941 */ /* 0x000fea0003800200 */
.L_x_59:
[----:B------:R-:W-:-:S04]  /*1e20*/  LOP3.LUT R7, R7, 0x1, RZ, 0xc0, !PT ;  /* 0x0000000107077812 */ /* 0x000fc800078ec0ff */
[----:B------:R-:W-:-:S13]  /*1e30*/  ISETP.NE.U32.AND P0, PT, R7, 0x1, PT ;  /* 0x000000010700780c */ /* 0x000fda0003f05070 */
[----:B------:R-:W-:Y:S05]  /*1e40*/  @P0 BRA `(.L_x_5) ;  /* 0x00000000007c0947 */ /* 0x000fea0003800000 */
[----:B0-----:R-:W0:Y:S08]  /*1e50*/  LDC.64 R2, c[0x0][0x388] ;  /* 0x0000e200ff027b82 */ /* 0x001e300000000a00 */
[----:B-123--:R-:W1:Y:S01]  /*1e60*/  LDC.64 R4, c[0x0][0x390] ;  /* 0x0000e400ff047b82 */ /* 0x00ee620000000a00 */
[----:B0-----:R-:W-:-:S05]  /*1e70*/  IMAD.WIDE R2, R8, 0x4, R2 ;  /* 0x0000000408027825 */ /* 0x001fca00078e0202 */
[----:B------:R-:W1:Y:S02]  /*1e80*/  LDG.E R11, desc[UR4][R2.64] ;  /* 0x00000004020b7981 */ /* 0x000e64000c1e1900 */
[----:B-1----:R-:W-:-:S06]  /*1e90*/  IMAD.WIDE R4, R11, 0x4, R4 ;  /* 0x000000040b047825 */ /* 0x002fcc00078e0204 */
[----:B------:R-:W2:Y:S02]  /*1ea0*/  LDG.E R5, desc[UR4][R4.64] ;  /* 0x0000000404057981 */ /* 0x000ea4000c1e1900 */
        /* <DEDUP_REMOVED lines=20> */
.L_x_70:
[----:B------:R-:W-:Y:S05]  /*1ff0*/  BSYNC.RECONVERGENT B0 ;  /* 0x0000000000007941 */ /* 0x000fea0003800200 */
.L_x_69:
[----:B------:R-:W2:Y:S02]  /*2000*/  LDG.E R0, desc[UR4][R22.64] ;  /* 0x0000000416007981 */ /* 0x000ea4000c1e1900 */
[----:B--2---:R-:W-:-:S04]  /*2010*/  FADD R3, R0, 1 ;  /* 0x3f80000000037421 */ /* 0x004fc80000000000 */
[----:B------:R-:W-:-:S05]  /*2020*/  FMUL R3, R3, R6 ;  /* 0x0000000603037220 */ /* 0x000fca0000400000 */
[----:B------:R4:W-:Y:S02]  /*2030*/  REDG.E.ADD.F32.FTZ.RN.STRONG.GPU desc[UR4][R4.64], R3 ;  /* 0x00000003040079a6 */ /* 0x0009e4000c12f304 */
.L_x_5:
[----:B------:R-:W-:Y:S05]  /*2040*/  BSYNC B1 ;  /* 0x0000000000017941 */ /* 0x000fea0003800000 */
.L_x_4:
[----:B------:R-:W5:Y:S02]  /*2050*/  LDCU UR6, c[0x0][0x3b4] ;  /* 0x00007680ff0677ac */ /* 0x000f640008000800 */
[----:B-----5:R-:W-:-:S13]  /*2060*/  ISETP.NE.AND P0, PT, R9, UR6, PT ;  /* 0x0000000609007c0c */ /* 0x020fda000bf05270 */
[----:B------:R-:W-:Y:S05]  /*2070*/  @!P0 EXIT ;  /* 0x000000000000894d */ /* 0x000fea0003800000 */
[----:B0---4-:R-:W0:Y:S01]  /*2080*/  LDC.64 R2, c[0x0][0x3b8] ;  /* 0x0000ee00ff027b82 */ /* 0x011e220000000a00 */
[----:B------:R-:W1:Y:S01]  /*2090*/  LDG.E R23, desc[UR4][R22.64] ;  /* 0x0000000416177981 */ /* 0x000e62000c1e1900 */
[----:B0-----:R-:W-:-:S05]  /*20a0*/  IMAD.WIDE R2, R9, 0x4, R2 ;  /* 0x0000000409027825 */ /* 0x001fca00078e0202 */
[----:B------:R-:W1:Y:S02]  /*20b0*/  LDG.E R0, desc[UR4][R2.64] ;  /* 0x0000000402007981 */ /* 0x000e64000c1e1900 */
[----:B-123--:R-:W-:-:S05]  /*20c0*/  FADD R5, R0, R23 ;  /* 0x0000001700057221 */ /* 0x00efca0000000000 */
[----:B------:R-:W-:Y:S01]  /*20d0*/  STG.E desc[UR4][R2.64], R5 ;  /* 0x0000000502007986 */ /* 0x000fe2000c101904 */
[----:B------:R-:W-:Y:S05]  /*20e0*/  EXIT ;  /* 0x000000000000794d */ /* 0x000fea0003800000 */
        .weak           $__internal_0_$__cuda_sm3x_div_rn_noftz_f32_slowpath
        .type           $__internal_0_$__cuda_sm3x_div_rn_noftz_f32_slowpath,@function
        .size           $__internal_0_$__cuda_sm3x_div_rn_noftz_f32_slowpath,(.L_x_98 - $__internal_0_$__cuda_sm3x_div_rn_noftz_f32_slowpath)
$__internal_0_$__cuda_sm3x_div_rn_noftz_f32_slowpath:
[----:B------:R-:W-:Y:S01]  /*20f0*/  SHF.R.U32.HI R2, RZ, 0x17, R0 ;  /* 0x00000017ff027819 */ /* 0x000fe20000011600 */
[----:B------:R-:W-:Y:S01]  /*2100*/  BSSY.RECONVERGENT B2, `(.L_x_71) ;  /* 0x0000062000027945 */ /* 0x000fe20003800200 */
[----:B------:R-:W-:Y:S02]  /*2110*/  SHF.R.U32.HI R30, RZ, 0x17, R3 ;  /* 0x00000017ff1e7819 */ /* 0x000fe40000011603 */
[----:B------:R-:W-:Y:S02]  /*2120*/  LOP3.LUT R2, R2, 0xff, RZ, 0xc0, !PT ;  /* 0x000000ff02027812 */ /* 0x000fe400078ec0ff */
[----:B------:R-:W-:Y:S02]  /*2130*/  LOP3.LUT R30, R30, 0xff, RZ, 0xc0, !PT ;  /* 0x000000ff1e1e7812 */ /* 0x000fe400078ec0ff */
[----:B------:R-:W-:Y:S02]  /*2140*/  IADD3 R29, PT, PT, R2, -0x1, RZ ;  /* 0xffffffff021d7810 */ /* 0x000fe40007ffe0ff */
[----:B------:R-:W-:-:S02]  /*2150*/  IADD3 R28, PT, PT, R30, -0x1, RZ ;  /* 0xffffffff1e1c7810 */ /* 0x000fc40007ffe0ff */
[----:B------:R-:W-:-:S04]  /*2160*/  ISETP.GT.U32.AND P0, PT, R29, 0xfd, PT ;  /* 0x000000fd1d00780c */ /* 0x000fc80003f04070 */
[----:B------:R-:W-:-:S13]  /*2170*/  ISETP.GT.U32.OR P0, PT, R28, 0xfd, P0 ;  /* 0x000000fd1c00780c */ /* 0x000fda0000704470 */
[----:B------:R-:W-:Y:S01]  /*2180*/  @!P0 MOV R27, RZ ;  /* 0x000000ff001b8202 */ /* 0x000fe20000000f00 */
[----:B------:R-:W-:Y:S06]  /*2190*/  @!P0 BRA `(.L_x_72) ;  /* 0x00000000005c8947 */ /* 0x000fec0003800000 */
[----:B------:R-:W-:Y:S02]  /*21a0*/  FSETP.GTU.FTZ.AND P0, PT, |R3|, +INF , PT ;  /* 0x7f8000000300780b */ /* 0x000fe40003f1c200 */
[----:B------:R-:W-:-:S04]  /*21b0*/  FSETP.GTU.FTZ.AND P1, PT, |R0|, +INF , PT ;  /* 0x7f8000000000780b */ /* 0x000fc80003f3c200 */
[----:B------:R-:W-:-:S13]  /*21c0*/  PLOP3.LUT P0, PT, P0, P1, PT, 0xf8, 0x8f ;  /* 0x00000000008f781c */ /* 0x000fda0000703f70 */
[----:B------:R-:W-:Y:S05]  /*21d0*/  @P0 BRA `(.L_x_73) ;  /* 0x00000004004c0947 */ /* 0x000fea0003800000 */
[----:B------:R-:W-:-:S13]  /*21e0*/  LOP3.LUT P0, RZ, R0, 0x7fffffff, R3, 0xc8, !PT ;  /* 0x7fffffff00ff7812 */ /* 0x000fda000780c803 */
[----:B------:R-:W-:Y:S05]  /*21f0*/  @!P0 BRA `(.L_x_74) ;  /* 0x00000004003c8947 */ /* 0x000fea0003800000 */
[C---:B------:R-:W-:Y:S02]  /*2200*/  FSETP.NEU.FTZ.AND P3, PT, |R3|.reuse, +INF , PT ;  /* 0x7f8000000300780b */ /* 0x040fe40003f7d200 */
[----:B------:R-:W-:Y:S02]  /*2210*/  FSETP.NEU.FTZ.AND P1, PT, |R0|, +INF , PT ;  /* 0x7f8000000000780b */ /* 0x000fe40003f3d200 */
[----:B------:R-:W-:-:S11]  /*2220*/  FSETP.NEU.FTZ.AND P0, PT, |R3|, +INF , PT ;  /* 0x7f8000000300780b */ /* 0x000fd60003f1d200 */
[----:B------:R-:W-:Y:S05]  /*2230*/  @!P1 BRA !P3, `(.L_x_74) ;  /* 0x00000004002c9947 */ /* 0x000fea0005800000 */
[----:B------:R-:W-:-:S04]  /*2240*/  LOP3.LUT P3, RZ, R3, 0x7fffffff, RZ, 0xc0, !PT ;  /* 0x7fffffff03ff7812 */ /* 0x000fc8000786c0ff */
[----:B------:R-:W-:-:S13]  /*2250*/  PLOP3.LUT P1, PT, P1, P3, PT, 0x2f, 0xf2 ;  /* 0x0000000000f2781c */ /* 0x000fda0000f26577 */
[----:B------:R-:W-:Y:S05]  /*2260*/  @P1 BRA `(.L_x_75) ;  /* 0x0000000400181947 */ /* 0x000fea0003800000 */
[----:B------:R-:W-:-:S04]  /*2270*/  LOP3.LUT P1, RZ, R0, 0x7fffffff, RZ, 0xc0, !PT ;  /* 0x7fffffff00ff7812 */ /* 0x000fc8000782c0ff */
[----:B------:R-:W-:-:S13]  /*2280*/  PLOP3.LUT P0, PT, P0, P1, PT, 0x2f, 0xf2 ;  /* 0x0000000000f2781c */ /* 0x000fda0000702577 */
[----:B------:R-:W-:Y:S05]  /*2290*/  @P0 BRA `(.L_x_76) ;  /* 0x0000000400000947 */ /* 0x000fea0003800000 */
[----:B------:R-:W-:Y:S02]  /*22a0*/  ISETP.GE.AND P0, PT, R28, RZ, PT ;  /* 0x000000ff1c00720c */ /* 0x000fe40003f06270 */
[----:B------:R-:W-:-:S11]  /*22b0*/  ISETP.GE.AND P1, PT, R29, RZ, PT ;  /* 0x000000ff1d00720c */ /* 0x000fd60003f26270 */
[----:B------:R-:W-:Y:S01]  /*22c0*/  @P0 MOV R27, RZ ;  /* 0x000000ff001b0202 */ /* 0x000fe20000000f00 */
[----:B------:R-:W-:Y:S01]  /*22d0*/  @!P0 FFMA R3, R3, 1.84467440737095516160e+19, RZ ;  /* 0x5f80000003038823 */ /* 0x000fe200000000ff */
[----:B------:R-:W-:Y:S01]  /*22e0*/  @!P0 MOV R27, 0xffffffc0 ;  /* 0xffffffc0001b8802 */ /* 0x000fe20000000f00 */
[----:B------:R-:W-:-:S03]  /*22f0*/  @!P1 FFMA R0, R0, 1.84467440737095516160e+19, RZ ;  /* 0x5f80000000009823 */ /* 0x000fc600000000ff */
[----:B------:R-:W-:-:S07]  /*2300*/  @!P1 IADD3 R27, PT, PT, R27, 0x40, RZ ;  /* 0x000000401b1b9810 */ /* 0x000fce0007ffe0ff */
.L_x_72:
[----:B------:R-:W-:Y:S01]  /*2310*/  LEA R29, R2, 0xc0800000, 0x17 ;  /* 0xc0800000021d7811 */ /* 0x000fe200078eb8ff */
[----:B------:R-:W-:Y:S01]  /*2320*/  BSSY.RECONVERGENT B3, `(.L_x_77) ;  /* 0x0000036000037945 */ /* 0x000fe20003800200 */
[----:B------:R-:W-:Y:S02]  /*2330*/  IADD3 R30, PT, PT, R30, -0x7f, RZ ;  /* 0xffffff811e1e7810 */ /* 0x000fe40007ffe0ff */
[----:B------:R-:W-:-:S03]  /*2340*/  IADD3 R32, PT, PT, -R29, R0, RZ ;  /* 0x000000001d207210 */ /* 0x000fc60007ffe1ff */
[----:B------:R-:W-:Y:S01]  /*2350*/  IMAD R0, R30, -0x800000, R3 ;  /* 0xff8000001e007824 */ /* 0x000fe200078e0203 */
[----:B------:R-:W0:Y:S01]  /*2360*/  MUFU.RCP R28, R32 ;  /* 0x00000020001c7308 */ /* 0x000e220000001000 */
[----:B------:R-:W-:Y:S01]  /*2370*/  FADD.FTZ R29, -R32, -RZ ;  /* 0x800000ff201d7221 */ /* 0x000fe20000010100 */
[----:B------:R-:W-:-:S04]  /*2380*/  IADD3 R30, PT, PT, R30, 0x7f, -R2 ;  /* 0x0000007f1e1e7810 */ /* 0x000fc80007ffe802 */
[----:B------:R-:W-:Y:S01]  /*2390*/  IADD3 R27, PT, PT, R30, R27, RZ ;  /* 0x0000001b1e1b7210 */ /* 0x000fe20007ffe0ff */
[----:B0-----:R-:W-:-:S04]  /*23a0*/  FFMA R31, R28, R29, 1 ;  /* 0x3f8000001c1f7423 */ /* 0x001fc8000000001d */
[----:B------:R-:W-:-:S04]  /*23b0*/  FFMA R31, R28, R31, R28 ;  /* 0x0000001f1c1f7223 */ /* 0x000fc8000000001c */
[----:B------:R-:W-:-:S04]  /*23c0*/  FFMA R28, R0, R31, RZ ;  /* 0x0000001f001c7223 */ /* 0x000fc800000000ff */
[----:B------:R-:W-:-:S04]  /*23d0*/  FFMA R3, R29, R28, R0 ;  /* 0x0000001c1d037223 */ /* 0x000fc80000000000 */
[----:B------:R-:W-:-:S04]  /*23e0*/  FFMA R28, R31, R3, R28 ;  /* 0x000000031f1c7223 */ /* 0x000fc8000000001c */
[----:B------:R-:W-:-:S04]  /*23f0*/  FFMA R29, R29, R28, R0 ;  /* 0x0000001c1d1d7223 */ /* 0x000fc80000000000 */
[----:B------:R-:W-:-:S05]  /*2400*/  FFMA R0, R31, R29, R28 ;  /* 0x0000001d1f007223 */ /* 0x000fca000000001c */
[----:B------:R-:W-:-:S04]  /*2410*/  SHF.R.U32.HI R2, RZ, 0x17, R0 ;  /* 0x00000017ff027819 */ /* 0x000fc80000011600 */
[----:B------:R-:W-:-:S04]  /*2420*/  LOP3.LUT R2, R2, 0xff, RZ, 0xc0, !PT ;  /* 0x000000ff02027812 */ /* 0x000fc800078ec0ff */
[----:B------:R-:W-:-:S04]  /*2430*/  IADD3 R2, PT, PT, R2, R27, RZ ;  /* 0x0000001b02027210 */ /* 0x000fc80007ffe0ff */
[----:B------:R-:W-:-:S04]  /*2440*/  IADD3 R3, PT, PT, R2, -0x1, RZ ;  /* 0xffffffff02037810 */ /* 0x000fc80007ffe0ff */
[----:B------:R-:W-:-:S13]  /*2450*/  ISETP.GE.U32.AND P0, PT, R3, 0xfe, PT ;  /* 0x000000fe0300780c */ /* 0x000fda0003f06070 */
[----:B------:R-:W-:Y:S05]  /*2460*/  @!P0 BRA `(.L_x_78) ;  /* 0x0000000000808947 */ /* 0x000fea0003800000 */
[----:B------:R-:W-:-:S13]  /*2470*/  ISETP.GT.AND P0, PT, R2, 0xfe, PT ;  /* 0x000000fe0200780c */ /* 0x000fda0003f04270 */
[----:B------:R-:W-:Y:S05]  /*2480*/  @P0 BRA `(.L_x_79) ;  /* 0x00000000006c0947 */ /* 0x000fea0003800000 */
[----:B------:R-:W-:-:S13]  /*2490*/  ISETP.GE.AND P0, PT, R2, 0x1, PT ;  /* 0x000000010200780c */ /* 0x000fda0003f06270 */
[----:B------:R-:W-:Y:S05]  /*24a0*/  @P0 BRA `(.L_x_80) ;  /* 0x0000000000740947 */ /* 0x000fea0003800000 */
[----:B------:R-:W-:Y:S02]  /*24b0*/  ISETP.GE.AND P0, PT, R2, -0x18, PT ;  /* 0xffffffe80200780c */ /* 0x000fe40003f06270 */
[----:B------:R-:W-:-:S11]  /*24c0*/  LOP3.LUT R0, R0, 0x80000000, RZ, 0xc0, !PT ;  /* 0x8000000000007812 */ /* 0x000fd600078ec0ff */
[----:B------:R-:W-:Y:S05]  /*24d0*/  @!P0 BRA `(.L_x_80) ;  /* 0x0000000000688947 */ /* 0x000fea0003800000 */
[CCC-:B------:R-:W-:Y:S01]  /*24e0*/  FFMA.RZ R3, R31.reuse, R29.reuse, R28.reuse ;  /* 0x0000001d1f037223 */ /* 0x1c0fe2000000c01c */
[CCC-:B------:R-:W-:Y:S01]  /*24f0*/  FFMA.RP R27, R31.reuse, R29.reuse, R28.reuse ;  /* 0x0000001d1f1b7223 */ /* 0x1c0fe2000000801c */
[----:B------:R-:W-:Y:S01]  /*2500*/  FFMA.RM R30, R31, R29, R28 ;  /* 0x0000001d1f1e7223 */ /* 0x000fe2000000401c */
[C---:B------:R-:W-:Y:S02]  /*2510*/  IADD3 R28, PT, PT, R2.reuse, 0x20, RZ ;  /* 0x00000020021c7810 */ /* 0x040fe40007ffe0ff */
[----:B------:R-:W-:Y:S02]  /*2520*/  LOP3.LUT R3, R3, 0x7fffff, RZ, 0xc0, !PT ;  /* 0x007fffff03037812 */ /* 0x000fe400078ec0ff */
[C---:B------:R-:W-:Y:S02]  /*2530*/  ISETP.NE.AND P3, PT, R2.reuse, RZ, PT ;  /* 0x000000ff0200720c */ /* 0x040fe40003f65270 */
[----:B------:R-:W-:Y:S02]  /*2540*/  LOP3.LUT R3, R3, 0x800000, RZ, 0xfc, !PT ;  /* 0x0080000003037812 */ /* 0x000fe400078efcff */
[----:B------:R-:W-:-:S02]  /*2550*/  ISETP.NE.AND P1, PT, R2, RZ, PT ;  /* 0x000000ff0200720c */ /* 0x000fc40003f25270 */
[----:B------:R-:W-:Y:S02]  /*2560*/  IADD3 R2, PT, PT, -R2, RZ, RZ ;  /* 0x000000ff02027210 */ /* 0x000fe40007ffe1ff */
[----:B------:R-:W-:Y:S02]  /*2570*/  SHF.L.U32 R28, R3, R28, RZ ;  /* 0x0000001c031c7219 */ /* 0x000fe400000006ff */
[----:B------:R-:W-:Y:S02]  /*2580*/  FSETP.NEU.FTZ.AND P0, PT, R27, R30, PT ;  /* 0x0000001e1b00720b */ /* 0x000fe40003f1d000 */
[----:B------:R-:W-:Y:S02]  /*2590*/  SEL R2, R2, RZ, P3 ;  /* 0x000000ff02027207 */ /* 0x000fe40001800000 */
[----:B------:R-:W-:Y:S02]  /*25a0*/  ISETP.NE.AND P1, PT, R28, RZ, P1 ;  /* 0x000000ff1c00720c */ /* 0x000fe40000f25270 */
[----:B------:R-:W-:-:S02]  /*25b0*/  SHF.R.U32.HI R27, RZ, R2, R3 ;  /* 0x00000002ff1b7219 */ /* 0x000fc40000011603 */
[----:B------:R-:W-:Y:S02]  /*25c0*/  PLOP3.LUT P0, PT, P0, P1, PT, 0xf8, 0x8f ;  /* 0x00000000008f781c */ /* 0x000fe40000703f70 */
[----:B------:R-:W-:Y:S02]  /*25d0*/  SHF.R.U32.HI R3, RZ, 0x1, R27 ;  /* 0x00000001ff037819 */ /* 0x000fe4000001161b */
[----:B------:R-:W-:-:S04]  /*25e0*/  SEL R2, RZ, 0x1, !P0 ;  /* 0x00000001ff027807 */ /* 0x000fc80004000000 */
[----:B------:R-:W-:-:S04]  /*25f0*/  LOP3.LUT R2, R2, 0x1, R3, 0xf8, !PT ;  /* 0x0000000102027812 */ /* 0x000fc800078ef803 */
[----:B------:R-:W-:-:S04]  /*2600*/  LOP3.LUT R2, R2, R27, RZ, 0xc0, !PT ;  /* 0x0000001b02027212 */ /* 0x000fc800078ec0ff */
[----:B------:R-:W-:-:S04]  /*2610*/  IADD3 R3, PT, PT, R3, R2, RZ ;  /* 0x0000000203037210 */ /* 0x000fc80007ffe0ff */
[----:B------:R-:W-:Y:S01]  /*2620*/  LOP3.LUT R0, R3, R0, RZ, 0xfc, !PT ;  /* 0x0000000003007212 */ /* 0x000fe200078efcff */
[----:B------:R-:W-:Y:S06]  /*2630*/  BRA `(.L_x_80) ;  /* 0x0000000000107947 */ /* 0x000fec0003800000 */
.L_x_79:
[----:B------:R-:W-:-:S04]  /*2640*/  LOP3.LUT R0, R0, 0x80000000, RZ, 0xc0, !PT ;  /* 0x8000000000007812 */ /* 0x000fc800078ec0ff */
[----:B------:R-:W-:Y:S01]  /*2650*/  LOP3.LUT R0, R0, 0x7f800000, RZ, 0xfc, !PT ;  /* 0x7f80000000007812 */ /* 0x000fe200078efcff */
[----:B------:R-:W-:Y:S06]  /*2660*/  BRA `(.L_x_80) ;  /* 0x0000000000047947 */ /* 0x000fec0003800000 */
.L_x_78:
[----:B------:R-:W-:-:S07]  /*2670*/  LEA R0, R27, R0, 0x17 ;  /* 0x000000001b007211 */ /* 0x000fce00078eb8ff */
.L_x_80:
[----:B------:R-:W-:Y:S05]  /*2680*/  BSYNC.RECONVERGENT B3 ;  /* 0x0000000000037941 */ /* 0x000fea0003800200 */
.L_x_77:
[----:B------:R-:W-:Y:S05]  /*2690*/  BRA `(.L_x_81) ;  /* 0x0000000000207947 */ /* 0x000fea0003800000 */
.L_x_76:
[----:B------:R-:W-:-:S04]  /*26a0*/  LOP3.LUT R0, R0, 0x80000000, R3, 0x48, !PT ;  /* 0x8000000000007812 */ /* 0x000fc800078e4803 */
[----:B------:R-:W-:Y:S01]  /*26b0*/  LOP3.LUT R0, R0, 0x7f800000, RZ, 0xfc, !PT ;  /* 0x7f80000000007812 */ /* 0x000fe200078efcff */
[----:B------:R-:W-:Y:S06]  /*26c0*/  BRA `(.L_x_81) ;  /* 0x0000000000147947 */ /* 0x000fec0003800000 */
.L_x_75:
[----:B------:R-:W-:Y:S01]  /*26d0*/  LOP3.LUT R0, R0, 0x80000000, R3, 0x48, !PT ;  /* 0x8000000000007812 */ /* 0x000fe200078e4803 */
[----:B------:R-:W-:Y:S06]  /*26e0*/  BRA `(.L_x_81) ;  /* 0x00000000000c7947 */ /* 0x000fec0003800000 */
.L_x_74:
[----:B------:R-:W0:Y:S01]  /*26f0*/  MUFU.RSQ R0, -QNAN ;  /* 0xffc0000000007908 */ /* 0x000e220000001400 */
[----:B------:R-:W-:Y:S05]  /*2700*/  BRA `(.L_x_81) ;  /* 0x0000000000047947 */ /* 0x000fea0003800000 */
.L_x_73:
[----:B------:R-:W-:-:S07]  /*2710*/  FADD.FTZ R0, R3, R0 ;  /* 0x0000000003007221 */ /* 0x000fce0000010000 */
.L_x_81:
[----:B------:R-:W-:Y:S05]  /*2720*/  BSYNC.RECONVERGENT B2 ;  /* 0x0000000000027941 */ /* 0x000fea0003800200 */
.L_x_71:
[----:B------:R-:W-:-:S04]  /*2730*/  HFMA2 R27, -RZ, RZ, 0, 0 ;  /* 0x00000000ff1b7431 */ /* 0x000fc800000001ff */
[----:B0-----:R-:W-:Y:S05]  /*2740*/  RET.REL.NODEC R26 `(_Z16backtrack_kernelPiS_S_PfS0_iiiiS0_) ;  /* 0xffffffd81a2c7950 */ /* 0x001fea0003c3ffff */
.L_x_82:
        /* <DEDUP_REMOVED lines=11> */
.L_x_98:


//--------------------- .text._Z10bfs_kernelPiS_S_PfS_iii --------------------------
	.section	.text._Z10bfs_kernelPiS_S_PfS_iii,"ax",@progbits
	.align	128
        .global         _Z10bfs_kernelPiS_S_PfS_iii
        .type           _Z10bfs_kernelPiS_S_PfS_iii,@function
        .size           _Z10bfs_kernelPiS_S_PfS_iii,(.L_x_104 - _Z10bfs_kernelPiS_S_PfS_iii)
        .other          _Z10bfs_kernelPiS_S_PfS_iii,@"STO_CUDA_ENTRY STV_DEFAULT"
_Z10bfs_kernelPiS_S_PfS_iii:
.text._Z10bfs_kernelPiS_S_PfS_iii:
        /* <DEDUP_REMOVED lines=12> */
[----:B-1----:R-:W2:Y:S02]  /*00c0*/  LDG.E R2, desc[UR6][R2.64] ;  /* 0x0000000602027981 */ /* 0x002ea4000c1e1900 */
[----:B--2---:R-:W-:-:S13]  /*00d0*/  ISETP.NE.AND P0, PT, R2, R9, PT ;  /* 0x000000090200720c */ /* 0x004fda0003f05270 */
[----:B------:R-:W-:Y:S05]  /*00e0*/  @P0 EXIT ;  /* 0x000000000000094d */ /* 0x000fea0003800000 */
[----:B------:R-:W0:Y:S01]  /*00f0*/  LDC.64 R2, c[0x0][0x380] ;  /* 0x0000e000ff027b82 */ /* 0x000e220000000a00 */
[----:B------:R-:W1:Y:S01]  /*0100*/  LDCU UR4, c[0x0][0x3ac] ;  /* 0x00007580ff0477ac */ /* 0x000e620008000800 */
[----:B------:R-:W-:-:S05]  /*0110*/  VIADD R0, R7, 0x1 ;  /* 0x0000000107007836 */ /* 0x000fca0000000000 */
[----:B------:R-:W-:Y:S02]  /*0120*/  ISETP.GE.AND P0, PT, R0, UR5, PT ;  /* 0x0000000500007c0c */ /* 0x000fe4000bf06270 */
[----:B-1----:R-:W-:Y:S01]  /*0130*/  MOV R5, UR4 ;  /* 0x0000000400057c02 */ /* 0x002fe20008000f00 */
[----:B0-----:R-:W-:-:S10]  /*0140*/  IMAD.WIDE R2, R7, 0x4, R2 ;  /* 0x0000000407027825 */ /* 0x001fd400078e0202 */
[----:B------:R-:W2:Y:S04]  /*0150*/  @!P0 LDG.E R5, desc[UR6][R2.64+0x4] ;  /* 0x0000040602058981 */ /* 0x000ea8000c1e1900 */
[----:B------:R-:W2:Y:S02]  /*0160*/  LDG.E R12, desc[UR6][R2.64] ;  /* 0x00000006020c7981 */ /* 0x000ea4000c1e1900 */
[----:B--2---:R-:W-:-:S13]  /*0170*/  ISETP.GE.AND P0, PT, R12, R5, PT ;  /* 0x000000050c00720c */ /* 0x004fda0003f06270 */
[----:B------:R-:W-:Y:S05]  /*0180*/  @P0 EXIT ;  /* 0x000000000000094d */ /* 0x000fea0003800000 */
[----:B------:R-:W0:Y:S01]  /*0190*/  LDC.64 R2, c[0x0][0x398] ;  /* 0x0000e600ff027b82 */ /* 0x000e220000000a00 */
[--C-:B------:R-:W-:Y:S01]  /*01a0*/  IMAD.IADD R0, R5, 0x1, -R12.reuse ;  /* 0x0000000105007824 */ /* 0x100fe200078e0a0c */
[----:B------:R-:W-:Y:S01]  /*01b0*/  BSSY.RECONVERGENT B0, `(.L_x_83) ;  /* 0x0000020000007945 */ /* 0x000fe20003800200 */
[----:B------:R-:W-:-:S03]  /*01c0*/  IMAD.MOV.U32 R4, RZ, RZ, R12 ;  /* 0x000000ffff047224 */ /* 0x000fc600078e000c */
[----:B------:R-:W-:Y:S02]  /*01d0*/  LOP3.LUT P0, R13, R0, 0x3, RZ, 0xc0, !PT ;  /* 0x00000003000d7812 */ /* 0x000fe4000780c0ff */
[----:B------:R-:W-:Y:S01]  /*01e0*/  IADD3 R0, PT, PT, R9, 0x1, RZ ;  /* 0x0000000109007810 */ /* 0x000fe20007ffe0ff */
[----:B0-----:R-:W-:-:S10]  /*01f0*/  IMAD.WIDE R2, R7, 0x4, R2 ;  /* 0x0000000407027825 */ /* 0x001fd400078e0202 */
[----:B------:R-:W-:Y:S05]  /*0200*/  @!P0 BRA `(.L_x_84) ;  /* 0x0000000000688947 */ /* 0x000fea0003800000 */
[----:B------:R-:W0:Y:S01]  /*0210*/  LDC.64 R6, c[0x0][0x398] ;  /* 0x0000e600ff067b82 */ /* 0x000e220000000a00 */
[----:B------:R-:W-:Y:S01]  /*0220*/  IADD3 R13, PT, PT, -R13, RZ, RZ ;  /* 0x000000ff0d0d7210 */ /* 0x000fe20007ffe1ff */
[----:B------:R-:W-:-:S06]  /*0230*/  IMAD.MOV.U32 R4, RZ, RZ, R12 ;  /* 0x000000ffff047224 */ /* 0x000fcc00078e000c */
[----:B------:R-:W1:Y:S08]  /*0240*/  LDC.64 R8, c[0x0][0x390] ;  /* 0x0000e400ff087b82 */ /* 0x000e700000000a00 */
[----:B------:R-:W2:Y:S02]  /*0250*/  LDC.64 R10, c[0x0][0x388] ;  /* 0x0000e200ff0a7b82 */ /* 0x000ea40000000a00 */
.L_x_87:
[----:B-12---:R-:W-:-:S06]  /*0260*/  IMAD.WIDE R14, R4, 0x4, R10 ;  /* 0x00000004040e7825 */ /* 0x006fcc00078e020a */
[----:B------:R-:W1:Y:S02]  /*0270*/  LDG.E R15, desc[UR6][R14.64] ;  /* 0x000000060e0f7981 */ /* 0x000e64000c1e1900 */
[----:B-1----:R-:W-:-:S05]  /*0280*/  IMAD.WIDE R18, R15, 0x4, R8 ;  /* 0x000000040f127825 */ /* 0x002fca00078e0208 */
[----:B------:R-:W2:Y:S01]  /*0290*/  LDG.E R21, desc[UR6][R18.64] ;  /* 0x0000000612157981 */ /* 0x000ea2000c1e1900 */
[----:B------:R-:W-:Y:S01]  /*02a0*/  IADD3 R13, PT, PT, R13, 0x1, RZ ;  /* 0x000000010d0d7810 */ /* 0x000fe20007ffe0ff */
[----:B------:R-:W-:Y:S03]  /*02b0*/  BSSY.RECONVERGENT B1, `(.L_x_85) ;  /* 0x000000d000017945 */ /* 0x000fe60003800200 */
[----:B------:R-:W-:Y:S02]  /*02c0*/  ISETP.NE.AND P1, PT, R13, RZ, PT ;  /* 0x000000ff0d00720c */ /* 0x000fe40003f25270 */
[----:B--2---:R-:W-:-:S13]  /*02d0*/  ISETP.GT.AND P0, PT, R21, -0x1, PT ;  /* 0xffffffff1500780c */ /* 0x004fda0003f04270 */
[----:B------:R-:W1:Y:S01]  /*02e0*/  @!P0 LDC.64 R16, c[0x0][0x3a0] ;  /* 0x0000e800ff108b82 */ /* 0x000e620000000a00 */
[----:B------:R-:W-:Y:S01]  /*02f0*/  @!P0 MOV R23, 0x1 ;  /* 0x0000000100178802 */ /* 0x000fe20000000f00 */
[----:B------:R-:W-:-:S04]  /*0300*/  @!P0 IMAD.MOV.U32 R21, RZ, RZ, R0 ;  /* 0x000000ffff158224 */ /* 0x000fc800078e0000 */
[----:B-1----:R1:W-:Y:S04]  /*0310*/  @!P0 STG.E desc[UR6][R16.64], R23 ;  /* 0x0000001710008986 */ /* 0x0023e8000c101906 */
[----:B------:R1:W-:Y:S01]  /*0320*/  @!P0 STG.E desc[UR6][R18.64], R0 ;  /* 0x0000000012008986 */ /* 0x0003e2000c101906 */
[----:B------:R-:W-:-:S13]  /*0330*/  ISETP.NE.AND P0, PT, R21, R0, PT ;  /* 0x000000001500720c */ /* 0x000fda0003f05270 */
[----:B-1----:R-:W-:Y:S05]  /*0340*/  @P0 BRA `(.L_x_86) ;  /* 0x00000000000c0947 */ /* 0x002fea0003800000 */
[----:B------:R-:W2:Y:S01]  /*0350*/  LDG.E R17, desc[UR6][R2.64] ;  /* 0x0000000602117981 */ /* 0x000ea2000c1e1900 */
[----:B0-----:R-:W-:-:S05]  /*0360*/  IMAD.WIDE R14, R15, 0x4, R6 ;  /* 0x000000040f0e7825 */ /* 0x001fca00078e0206 */
[----:B--2---:R1:W-:Y:S02]  /*0370*/  REDG.E.ADD.F32.FTZ.RN.STRONG.GPU desc[UR6][R14.64], R17 ;  /* 0x000000110e0079a6 */ /* 0x0043e4000c12f306 */
.L_x_86:
[----:B------:R-:W-:Y:S05]  /*0380*/  BSYNC.RECONVERGENT B1 ;  /* 0x0000000000017941 */ /* 0x000fea0003800200 */
.L_x_85:
[----:B------:R-:W-:Y:S01]  /*0390*/  VIADD R4, R4, 0x1 ;  /* 0x0000000104047836 */ /* 0x000fe20000000000 */
[----:B------:R-:W-:Y:S06]  /*03a0*/  @P1 BRA `(.L_x_87) ;  /* 0xfffffffc00ac1947 */ /* 0x000fec000383ffff */
.L_x_84:
[----:B------:R-:W-:Y:S05]  /*03b0*/  BSYNC.RECONVERGENT B0 ;  /* 0x0000000000007941 */ /* 0x000fea0003800200 */
.L_x_83:
[----:B0-----:R-:W-:-:S04]  /*03c0*/  IADD3 R6, PT, PT, R12, -R5, RZ ;  /* 0x800000050c067210 */ /* 0x001fc80007ffe0ff */
[----:B------:R-:W-:-:S13]  /*03d0*/  ISETP.GT.U32.AND P0, PT, R6, -0x4, PT ;  /* 0xfffffffc0600780c */ /* 0x000fda0003f04070 */
[----:B------:R-:W-:Y:S05]  /*03e0*/  @P0 EXIT ;  /* 0x000000000000094d */ /* 0x000fea0003800000 */
[----:B------:R-:W0:Y:S01]  /*03f0*/  LDC.64 R6, c[0x0][0x398] ;  /* 0x0000e600ff067b82 */ /* 0x000e220000000a00 */
[----:B------:R-:W2:Y:S01]  /*0400*/  LDCU.64 UR4, c[0x0][0x388] ;  /* 0x00007100ff0477ac */ /* 0x000ea20008000a00 */
[----:B------:R-:W-:-:S06]  /*0410*/  IMAD.IADD R5, R4, 0x1, -R5 ;  /* 0x0000000104057824 */ /* 0x000fcc00078e0a05 */
[----:B------:R-:W3:Y:S01]  /*0420*/  LDC.64 R8, c[0x0][0x390] ;  /* 0x0000e400ff087b82 */ /* 0x000ee20000000a00 */
[----:B--2---:R-:W-:-:S04]  /*0430*/  UIADD3 UR4, UP0, UPT, UR4, 0x8, URZ ;  /* 0x0000000804047890 */ /* 0x004fc8000ff1e0ff */
[----:B------:R-:W-:-:S12]  /*0440*/  UIADD3.X UR5, UPT, UPT, URZ, UR5, URZ, UP0, !UPT ;  /* 0x00000005ff057290 */ /* 0x000fd800087fe4ff */
.L_x_96:
[----:B-1----:R-:W-:Y:S01]  /*0450*/  MOV R10, UR4 ;  /* 0x00000004000a7c02 */ /* 0x002fe20008000f00 */
[----:B------:R-:W-:-:S04]  /*0460*/  IMAD.U32 R11, RZ, RZ, UR5 ;  /* 0x00000005ff0b7e24 */ /* 0x000fc8000f8e00ff */
[----:B------:R-:W-:-:S05]  /*0470*/  IMAD.WIDE R10, R4, 0x4, R10 ;  /* 0x00000004040a7825 */ /* 0x000fca00078e020a */
[----:B------:R-:W3:Y:S02]  /*0480*/  LDG.E R19, desc[UR6][R10.64+-0x8] ;  /* 0xfffff8060a137981 */ /* 0x000ee4000c1e1900 */
[----:B---3--:R-:W-:-:S05]  /*0490*/  IMAD.WIDE R12, R19, 0x4, R8 ;  /* 0x00000004130c7825 */ /* 0x008fca00078e0208 */
[----:B-1----:R-:W2:Y:S01]  /*04a0*/  LDG.E R17, desc[UR6][R12.64] ;  /* 0x000000060c117981 */ /* 0x002ea2000c1e1900 */
[----:B------:R-:W-:Y:S01]  /*04b0*/  BSSY.RECONVERGENT B0, `(.L_x_88) ;  /* 0x000000c000007945 */ /* 0x000fe20003800200 */
[----:B--2---:R-:W-:-:S13]  /*04c0*/  ISETP.GT.AND P0, PT, R17, -0x1, PT ;  /* 0xffffffff1100780c */ /* 0x004fda0003f04270 */
[----:B------:R-:W1:Y:S01]  /*04d0*/  @!P0 LDC.64 R14, c[0x0][0x3a0] ;  /* 0x0000e800ff0e8b82 */ /* 0x000e620000000a00 */
[----:B------:R-:W-:-:S04]  /*04e0*/  @!P0 MOV R17, R0 ;  /* 0x0000000000118202 */ /* 0x000fc80000000f00 */
[----:B------:R-:W-:Y:S01]  /*04f0*/  ISETP.NE.AND P1, PT, R17, R0, PT ;  /* 0x000000001100720c */ /* 0x000fe20003f25270 */
[----:B------:R-:W-:-:S05]  /*0500*/  @!P0 IMAD.MOV.U32 R17, RZ, RZ, 0x1 ;  /* 0x00000001ff118424 */ /* 0x000fca00078e00ff */
[----:B-1----:R1:W-:Y:S04]  /*0510*/  @!P0 STG.E desc[UR6][R14.64], R17 ;  /* 0x000000110e008986 */ /* 0x0023e8000c101906 */
[----:B------:R1:W-:Y:S03]  /*0520*/  @!P0 STG.E desc[UR6][R12.64], R0 ;  /* 0x000000000c008986 */ /* 0x0003e6000c101906 */
[----:B------:R-:W-:Y:S05]  /*0530*/  @P1 BRA `(.L_x_89) ;  /* 0x00000000000c1947 */ /* 0x000fea0003800000 */
[----:B-1----:R-:W2:Y:S01]  /*0540*/  LDG.E R15, desc[UR6][R2.64] ;  /* 0x00000006020f7981 */ /* 0x002ea2000c1e1900 */
[----:B0-----:R-:W-:-:S05]  /*0550*/  IMAD.WIDE R12, R19, 0x4, R6 ;  /* 0x00000004130c7825 */ /* 0x001fca00078e0206 */
[----:B--2---:R2:W-:Y:S02]  /*0560*/  REDG.E.ADD.F32.FTZ.RN.STRONG.GPU desc[UR6][R12.64], R15 ;  /* 0x0000000f0c0079a6 */ /* 0x0045e4000c12f306 */
.L_x_89:
[----:B------:R-:W-:Y:S05]  /*0570*/  BSYNC.RECONVERGENT B0 ;  /* 0x0000000000007941 */ /* 0x000fea0003800200 */
.L_x_88:
[----:B------:R-:W1:Y:S02]  /*0580*/  LDG.E R19, desc[UR6][R10.64+-0x4] ;  /* 0xfffffc060a137981 */ /* 0x000e64000c1e1900 */
[----:B-12---:R-:W-:-:S05]  /*0590*/  IMAD.WIDE R12, R19, 0x4, R8 ;  /* 0x00000004130c7825 */ /* 0x006fca00078e0208 */
[----:B------:R-:W2:Y:S01]  /*05a0*/  LDG.E R17, desc[UR6][R12.64] ;  /* 0x000000060c117981 */ /* 0x000ea2000c1e1900 */
        /* <DEDUP_REMOVED lines=12> */
.L_x_91:
[----:B------:R-:W-:Y:S05]  /*0670*/  BSYNC.RECONVERGENT B0 ;  /* 0x0000000000007941 */ /* 0x000fea0003800200 */
.L_x_90:
        /* <DEDUP_REMOVED lines=15> */
.L_x_93:
[----:B------:R-:W-:Y:S05]  /*0770*/  BSYNC.RECONVERGENT B0 ;  /* 0x0000000000007941 */ /* 0x000fea0003800200 */
.L_x_92:
[----:B------:R-:W1:Y:S02]  /*0780*/  LDG.E R11, desc[UR6][R10.64+0x4] ;  /* 0x000004060a0b7981 */ /* 0x000e64000c1e1900 */
[----:B-12---:R-:W-:-:S05]  /*0790*/  IMAD.WIDE R12, R11, 0x4, R8 ;  /* 0x000000040b0c7825 */ /* 0x006fca00078e0208 */
[----:B------:R-:W2:Y:S01]  /*07a0*/  LDG.E R17, desc[UR6][R12.64] ;  /* 0x000000060c117981 */ /* 0x000ea2000c1e1900 */
[----:B------:R-:W-:Y:S01]  /*07b0*/  VIADD R5, R5, 0x4 ;  /* 0x0000000405057836 */ /* 0x000fe20000000000 */
[----:B------:R-:W-:Y:S04]  /*07c0*/  BSSY.RECONVERGENT B0, `(.L_x_94) ;  /* 0x000000d000007945 */ /* 0x000fe80003800200 */
[----:B------:R-:W-:Y:S02]  /*07d0*/  ISETP.NE.AND P1, PT, R5, RZ, PT ;  /* 0x000000ff0500720c */ /* 0x000fe40003f25270 */
[----:B--2---:R-:W-:-:S13]  /*07e0*/  ISETP.GT.AND P0, PT, R17, -0x1, PT ;  /* 0xffffffff1100780c */ /* 0x004fda0003f04270 */
[----:B------:R-:W1:Y:S01]  /*07f0*/  @!P0 LDC.64 R14, c[0x0][0x3a0] ;  /* 0x0000e800ff0e8b82 */ /* 0x000e620000000a00 */
[----:B------:R-:W-:Y:S02]  /*0800*/  @!P0 MOV R19, 0x1 ;  /* 0x0000000100138802 */ /* 0x000fe40000000f00 */
[----:B------:R-:W-:-:S03]  /*0810*/  @!P0 MOV R17, R0 ;  /* 0x0000000000118202 */ /* 0x000fc60000000f00 */
[----:B-1----:R1:W-:Y:S04]  /*0820*/  @!P0 STG.E desc[UR6][R14.64], R19 ;  /* 0x000000130e008986 */ /* 0x0023e8000c101906 */
[----:B------:R1:W-:Y:S01]  /*0830*/  @!P0 STG.E desc[UR6][R12.64], R0 ;  /* 0x000000000c008986 */ /* 0x0003e2000c101906 */
[----:B------:R-:W-:-:S13]  /*0840*/  ISETP.NE.AND P0, PT, R17, R0, PT ;  /* 0x000000001100720c */ /* 0x000fda0003f05270 */
[----:B-1----:R-:W-:Y:S05]  /*0850*/  @P0 BRA `(.L_x_95) ;  /* 0x00000000000c0947 */ /* 0x002fea0003800000 */
[----:B------:R-:W2:Y:S01]  /*0860*/  LDG.E R13, desc[UR6][R2.64] ;  /* 0x00000006020d7981 */ /* 0x000ea2000c1e1900 */
[----:B0-----:R-:W-:-:S05]  /*0870*/  IMAD.WIDE R10, R11, 0x4, R6 ;  /* 0x000000040b0a7825 */ /* 0x001fca00078e0206 */
[----:B--2---:R1:W-:Y:S02]  /*0880*/  REDG.E.ADD.F32.FTZ.RN.STRONG.GPU desc[UR6][R10.64], R13 ;  /* 0x0000000d0a0079a6 */ /* 0x0043e4000c12f306 */
.L_x_95:
[----:B------:R-:W-:Y:S05]  /*0890*/  BSYNC.RECONVERGENT B0 ;  /* 0x0000000000007941 */ /* 0x000fea0003800200 */
.L_x_94:
[----:B------:R-:W-:Y:S01]  /*08a0*/  VIADD R4, R4, 0x4 ;  /* 0x0000000404047836 */ /* 0x000fe20000000000 */
[----:B------:R-:W-:Y:S06]  /*08b0*/  @P1 BRA `(.L_x_96) ;  /* 0xfffffff800e41947 */ /* 0x000fec000383ffff */
[----:B------:R-:W-:Y:S05]  /*08c0*/  EXIT ;  /* 0x000000000000794d */ /* 0x000fea0003800000 */
.L_x_97:
        /* <DEDUP_REMOVED lines=11> */
.L_x_104:


//--------------------- .nv.shared.reserved.0     --------------------------
	.section	.nv.shared.reserved.0,"aw",@nobits
	.weak		__nv_reservedSMEM_offset_0_alias
	.size		__nv_reservedSMEM_offset_0_alias, 0, 64
	.other		__nv_reservedSMEM_offset_0_alias,@"STO_CUDA_RESERVED_SHARED STV_DEFAULT"
__nv_reservedSMEM_offset_0_alias:
	.zero		0
	.zero		64


//--------------------- .nv.constant0._Z8clean_bcPfi --------------------------
	.section	.nv.constant0._Z8clean_bcPfi,"a",@progbits
	.sectionflags	@""
	.align	4
.nv.constant0._Z8clean_bcPfi:
	.zero		908


//--------------------- .nv.constant0._Z14clean_2d_arrayPii --------------------------
	.section	.nv.constant0._Z14clean_2d_arrayPii,"a",@progbits
	.sectionflags	@""
	.align	4
.nv.constant0._Z14clean_2d_arrayPii:
	.zero		908


//--------------------- .nv.constant0._Z14clean_1d_arrayiPiPfS0_i --------------------------
	.section	.nv.constant0._Z14clean_1d_arrayiPiPfS0_i,"a",@progbits
	.sectionflags	@""
	.align	4
.nv.constant0._Z14clean_1d_arrayiPiPfS0_i:
	.zero		932


//--------------------- .nv.constant0._Z15back_sum_kerneliiPiPfS0_i --------------------------
	.section	.nv.constant0._Z15back_sum_kerneliiPiPfS0_i,"a",@progbits
	.sectionflags	@""
	.align	4
.nv.constant0._Z15back_sum_kerneliiPiPfS0_i:
	.zero		932


//--------------------- .nv.constant0._Z16backtrack_kernelPiS_S_PfS0_iiiiS0_ --------------------------
	.section	.nv.constant0._Z16backtrack_kernelPiS_S_PfS0_iiiiS0_,"a",@progbits
	.sectionflags	@""
	.align	4
.nv.constant0._Z16backtrack_kernelPiS_S_PfS0_iiiiS0_:
	.zero		960


//--------------------- .nv.constant0._Z10bfs_kernelPiS_S_PfS_iii --------------------------
	.section	.nv.constant0._Z10bfs_kernelPiS_S_PfS_iii,"a",@progbits
	.sectionflags	@""
	.align	4
.nv.constant0._Z10bfs_kernelPiS_S_PfS_iii:
	.zero		948


//--------------------- SYMBOLS --------------------------

	.type		.nv.reservedSmem.offset0,@object
	.size		.nv.reservedSmem.offset0,0x4
